//
// Generated by NVIDIA NVVM Compiler
//
// Compiler Build ID: CL-36424714
// Cuda compilation tools, release 13.0, V13.0.88
// Based on NVVM 20.0.0
//

.version 9.0
.target sm_100
.address_size 64

	// .globl	_Z14dropout_kernelifPfPKfPhSt4pairImmE
.global .align 4 .b8 precalc_xorwow_matrix[102400];
.global .align 4 .b8 precalc_xorwow_offset_matrix[102400];
.global .align 4 .b8 mrg32k3aM1[2304];
.global .align 4 .b8 mrg32k3aM2[2304];
.global .align 4 .b8 mrg32k3aM1SubSeq[2016];
.global .align 4 .b8 mrg32k3aM2SubSeq[2016];
.global .align 4 .b8 mrg32k3aM1Seq[2304];
.global .align 4 .b8 mrg32k3aM2Seq[2304];
.const .align 8 .b8 __cr_lgamma_table[72];

.visible .entry _Z14dropout_kernelifPfPKfPhSt4pairImmE(
	.param .u32 _Z14dropout_kernelifPfPKfPhSt4pairImmE_param_0,
	.param .f32 _Z14dropout_kernelifPfPKfPhSt4pairImmE_param_1,
	.param .u64 .ptr .align 1 _Z14dropout_kernelifPfPKfPhSt4pairImmE_param_2,
	.param .u64 .ptr .align 1 _Z14dropout_kernelifPfPKfPhSt4pairImmE_param_3,
	.param .u64 .ptr .align 1 _Z14dropout_kernelifPfPKfPhSt4pairImmE_param_4,
	.param .align 8 .b8 _Z14dropout_kernelifPfPKfPhSt4pairImmE_param_5[16]
)
{
	.local .align 16 .b8 	__local_depot0[16];
	.reg .b64 	%SP;
	.reg .b64 	%SPL;
	.reg .pred 	%p<29>;
	.reg .b16 	%rs<10>;
	.reg .b32 	%r<388>;
	.reg .b32 	%f<60>;
	.reg .b64 	%rd<55>;
	.reg .b64 	%fd<5>;

	mov.u64 	%SPL, __local_depot0;
	ld.param.u32 	%r94, [_Z14dropout_kernelifPfPKfPhSt4pairImmE_param_0];
	ld.param.u64 	%rd21, [_Z14dropout_kernelifPfPKfPhSt4pairImmE_param_5+8];
	ld.param.u64 	%rd20, [_Z14dropout_kernelifPfPKfPhSt4pairImmE_param_5];
	ld.param.f32 	%f2, [_Z14dropout_kernelifPfPKfPhSt4pairImmE_param_1];
	add.u64 	%rd1, %SPL, 0;
	cvt.f64.f32 	%fd1, %f2;
	mov.f64 	%fd2, 0d3FF0000000000000;
	sub.f64 	%fd3, %fd2, %fd1;
	rcp.rn.f64 	%fd4, %fd3;
	cvt.rn.f32.f64 	%f1, %fd4;
	mov.u32 	%r95, %ctaid.x;
	mov.u32 	%r1, %ntid.x;
	mov.u32 	%r2, %tid.x;
	mad.lo.s32 	%r371, %r95, %r1, %r2;
	cvt.u32.u64 	%r4, %rd20;
	{ .reg .b32 tmp; mov.b64 {tmp, %r5}, %rd20; }
	shr.s32 	%r370, %r371, 31;
	shr.u64 	%rd23, %rd21, 2;
	cvt.u32.u64 	%r373, %rd23;
	shr.u64 	%rd24, %rd21, 34;
	cvt.u32.u64 	%r372, %rd24;
	mov.b32 	%r96, -766435501;
	mul.hi.u32 	%r97, %r96, %r373;
	mul.lo.s32 	%r98, %r373, -766435501;
	mov.b32 	%r99, -845247145;
	mul.hi.u32 	%r100, %r99, %r371;
	mul.lo.s32 	%r101, %r371, -845247145;
	xor.b32  	%r102, %r100, %r4;
	xor.b32  	%r103, %r102, %r372;
	xor.b32  	%r104, %r97, %r5;
	xor.b32  	%r105, %r104, %r370;
	add.s32 	%r9, %r4, -1640531527;
	add.s32 	%r10, %r5, -1150833019;
	mul.hi.u32 	%r106, %r96, %r103;
	mul.lo.s32 	%r107, %r103, -766435501;
	mul.hi.u32 	%r108, %r99, %r105;
	mul.lo.s32 	%r109, %r105, -845247145;
	xor.b32  	%r110, %r101, %r108;
	xor.b32  	%r111, %r110, %r9;
	xor.b32  	%r112, %r98, %r106;
	xor.b32  	%r113, %r112, %r10;
	add.s32 	%r11, %r4, 1013904242;
	add.s32 	%r12, %r5, 1993301258;
	mul.hi.u32 	%r114, %r96, %r111;
	mul.lo.s32 	%r115, %r111, -766435501;
	mul.hi.u32 	%r116, %r99, %r113;
	mul.lo.s32 	%r117, %r113, -845247145;
	xor.b32  	%r118, %r109, %r116;
	xor.b32  	%r119, %r118, %r11;
	xor.b32  	%r120, %r107, %r114;
	xor.b32  	%r121, %r120, %r12;
	add.s32 	%r13, %r4, -626627285;
	add.s32 	%r14, %r5, 842468239;
	mul.hi.u32 	%r122, %r96, %r119;
	mul.lo.s32 	%r123, %r119, -766435501;
	mul.hi.u32 	%r124, %r99, %r121;
	mul.lo.s32 	%r125, %r121, -845247145;
	xor.b32  	%r126, %r117, %r124;
	xor.b32  	%r127, %r126, %r13;
	xor.b32  	%r128, %r115, %r122;
	xor.b32  	%r129, %r128, %r14;
	add.s32 	%r15, %r4, 2027808484;
	add.s32 	%r16, %r5, -308364780;
	mul.hi.u32 	%r130, %r96, %r127;
	mul.lo.s32 	%r131, %r127, -766435501;
	mul.hi.u32 	%r132, %r99, %r129;
	mul.lo.s32 	%r133, %r129, -845247145;
	xor.b32  	%r134, %r125, %r132;
	xor.b32  	%r135, %r134, %r15;
	xor.b32  	%r136, %r123, %r130;
	xor.b32  	%r137, %r136, %r16;
	add.s32 	%r17, %r4, 387276957;
	add.s32 	%r18, %r5, -1459197799;
	mul.hi.u32 	%r138, %r96, %r135;
	mul.lo.s32 	%r139, %r135, -766435501;
	mul.hi.u32 	%r140, %r99, %r137;
	mul.lo.s32 	%r141, %r137, -845247145;
	xor.b32  	%r142, %r133, %r140;
	xor.b32  	%r143, %r142, %r17;
	xor.b32  	%r144, %r131, %r138;
	xor.b32  	%r145, %r144, %r18;
	add.s32 	%r19, %r4, -1253254570;
	add.s32 	%r20, %r5, 1684936478;
	mul.hi.u32 	%r146, %r96, %r143;
	mul.lo.s32 	%r147, %r143, -766435501;
	mul.hi.u32 	%r148, %r99, %r145;
	mul.lo.s32 	%r149, %r145, -845247145;
	xor.b32  	%r150, %r141, %r148;
	xor.b32  	%r151, %r150, %r19;
	xor.b32  	%r152, %r139, %r146;
	xor.b32  	%r153, %r152, %r20;
	add.s32 	%r21, %r4, 1401181199;
	add.s32 	%r22, %r5, 534103459;
	mul.hi.u32 	%r154, %r96, %r151;
	mul.lo.s32 	%r155, %r151, -766435501;
	mul.hi.u32 	%r156, %r99, %r153;
	mul.lo.s32 	%r157, %r153, -845247145;
	xor.b32  	%r158, %r149, %r156;
	xor.b32  	%r159, %r158, %r21;
	xor.b32  	%r160, %r147, %r154;
	xor.b32  	%r161, %r160, %r22;
	add.s32 	%r23, %r4, -239350328;
	add.s32 	%r24, %r5, -616729560;
	mul.hi.u32 	%r162, %r96, %r159;
	mul.lo.s32 	%r163, %r159, -766435501;
	mul.hi.u32 	%r164, %r99, %r161;
	mul.lo.s32 	%r165, %r161, -845247145;
	xor.b32  	%r166, %r157, %r164;
	xor.b32  	%r167, %r166, %r23;
	xor.b32  	%r168, %r155, %r162;
	xor.b32  	%r169, %r168, %r24;
	add.s32 	%r25, %r4, -1879881855;
	add.s32 	%r26, %r5, -1767562579;
	mul.hi.u32 	%r170, %r96, %r167;
	mul.hi.u32 	%r171, %r99, %r169;
	mul.lo.s32 	%r368, %r169, -845247145;
	xor.b32  	%r172, %r165, %r171;
	xor.b32  	%r378, %r172, %r25;
	xor.b32  	%r173, %r163, %r170;
	xor.b32  	%r367, %r173, %r26;
	cvt.u64.u32 	%rd52, %r371;
	mul.lo.s32 	%r374, %r167, -766435501;
	shr.s32 	%r174, %r94, 31;
	shr.u32 	%r175, %r174, 30;
	add.s32 	%r176, %r94, %r175;
	shr.s32 	%r177, %r176, 2;
	cvt.s64.s32 	%rd2, %r177;
	setp.ge.u64 	%p1, %rd52, %rd2;
	@%p1 bra 	$L__BB0_10;
$L__BB0_1:
	mov.u32 	%r38, %r367;
	mov.u32 	%r364, %r368;
	mov.u32 	%r363, %r378;
	add.s32 	%r373, %r373, 1;
	setp.ne.s32 	%p2, %r373, 0;
	@%p2 bra 	$L__BB0_4;
	add.s32 	%r372, %r372, 1;
	setp.ne.s32 	%p3, %r372, 0;
	@%p3 bra 	$L__BB0_4;
	add.s32 	%r371, %r371, 1;
	setp.eq.s32 	%p4, %r371, 0;
	selp.u32 	%r179, 1, 0, %p4;
	add.s32 	%r370, %r370, %r179;
	mov.b32 	%r372, 0;
$L__BB0_4:
	mov.b32 	%r181, -766435501;
	mul.hi.u32 	%r182, %r181, %r373;
	mul.lo.s32 	%r183, %r373, -766435501;
	mov.b32 	%r184, -845247145;
	mul.hi.u32 	%r185, %r184, %r371;
	mul.lo.s32 	%r186, %r371, -845247145;
	xor.b32  	%r187, %r185, %r4;
	xor.b32  	%r188, %r187, %r372;
	xor.b32  	%r189, %r182, %r5;
	xor.b32  	%r190, %r189, %r370;
	mul.hi.u32 	%r191, %r181, %r188;
	mul.lo.s32 	%r192, %r188, -766435501;
	mul.hi.u32 	%r193, %r184, %r190;
	mul.lo.s32 	%r194, %r190, -845247145;
	xor.b32  	%r195, %r186, %r193;
	xor.b32  	%r196, %r195, %r9;
	xor.b32  	%r197, %r183, %r191;
	xor.b32  	%r198, %r197, %r10;
	mul.hi.u32 	%r199, %r181, %r196;
	mul.lo.s32 	%r200, %r196, -766435501;
	mul.hi.u32 	%r201, %r184, %r198;
	mul.lo.s32 	%r202, %r198, -845247145;
	xor.b32  	%r203, %r194, %r201;
	xor.b32  	%r204, %r203, %r11;
	xor.b32  	%r205, %r192, %r199;
	xor.b32  	%r206, %r205, %r12;
	mul.hi.u32 	%r207, %r181, %r204;
	mul.lo.s32 	%r208, %r204, -766435501;
	mul.hi.u32 	%r209, %r184, %r206;
	mul.lo.s32 	%r210, %r206, -845247145;
	xor.b32  	%r211, %r202, %r209;
	xor.b32  	%r212, %r211, %r13;
	xor.b32  	%r213, %r200, %r207;
	xor.b32  	%r214, %r213, %r14;
	mul.hi.u32 	%r215, %r181, %r212;
	mul.lo.s32 	%r216, %r212, -766435501;
	mul.hi.u32 	%r217, %r184, %r214;
	mul.lo.s32 	%r218, %r214, -845247145;
	xor.b32  	%r219, %r210, %r217;
	xor.b32  	%r220, %r219, %r15;
	xor.b32  	%r221, %r208, %r215;
	xor.b32  	%r222, %r221, %r16;
	mul.hi.u32 	%r223, %r181, %r220;
	mul.lo.s32 	%r224, %r220, -766435501;
	mul.hi.u32 	%r225, %r184, %r222;
	mul.lo.s32 	%r226, %r222, -845247145;
	xor.b32  	%r227, %r218, %r225;
	xor.b32  	%r228, %r227, %r17;
	xor.b32  	%r229, %r216, %r223;
	xor.b32  	%r230, %r229, %r18;
	mul.hi.u32 	%r231, %r181, %r228;
	mul.lo.s32 	%r232, %r228, -766435501;
	mul.hi.u32 	%r233, %r184, %r230;
	mul.lo.s32 	%r234, %r230, -845247145;
	xor.b32  	%r235, %r226, %r233;
	xor.b32  	%r236, %r235, %r19;
	xor.b32  	%r237, %r224, %r231;
	xor.b32  	%r238, %r237, %r20;
	mul.hi.u32 	%r239, %r181, %r236;
	mul.lo.s32 	%r240, %r236, -766435501;
	mul.hi.u32 	%r241, %r184, %r238;
	mul.lo.s32 	%r242, %r238, -845247145;
	xor.b32  	%r243, %r234, %r241;
	xor.b32  	%r244, %r243, %r21;
	xor.b32  	%r245, %r232, %r239;
	xor.b32  	%r246, %r245, %r22;
	mul.hi.u32 	%r247, %r181, %r244;
	mul.lo.s32 	%r248, %r244, -766435501;
	mul.hi.u32 	%r249, %r184, %r246;
	mul.lo.s32 	%r250, %r246, -845247145;
	xor.b32  	%r251, %r242, %r249;
	xor.b32  	%r46, %r251, %r23;
	xor.b32  	%r252, %r240, %r247;
	xor.b32  	%r253, %r252, %r24;
	mul.hi.u32 	%r254, %r181, %r46;
	mul.hi.u32 	%r255, %r184, %r253;
	mul.lo.s32 	%r368, %r253, -845247145;
	xor.b32  	%r256, %r250, %r255;
	xor.b32  	%r378, %r256, %r25;
	xor.b32  	%r257, %r248, %r254;
	xor.b32  	%r367, %r257, %r26;
	cvt.u32.u64 	%r258, %rd21;
	and.b32  	%r180, %r258, 3;
	setp.gt.s32 	%p5, %r180, 1;
	@%p5 bra 	$L__BB0_7;
	setp.eq.s32 	%p7, %r180, 0;
	mov.u32 	%r365, %r38;
	mov.u32 	%r366, %r374;
	@%p7 bra 	$L__BB0_9;
	mov.u32 	%r363, %r364;
	mov.u32 	%r364, %r38;
	mov.u32 	%r365, %r374;
	mov.u32 	%r366, %r378;
	bra.uni 	$L__BB0_9;
$L__BB0_7:
	setp.eq.s32 	%p6, %r180, 3;
	mov.u32 	%r363, %r374;
	mov.u32 	%r364, %r378;
	mov.u32 	%r365, %r368;
	mov.u32 	%r366, %r367;
	@%p6 bra 	$L__BB0_9;
	mov.u32 	%r363, %r38;
	mov.u32 	%r364, %r374;
	mov.u32 	%r365, %r378;
	mov.u32 	%r366, %r368;
$L__BB0_9:
	ld.param.u64 	%rd50, [_Z14dropout_kernelifPfPKfPhSt4pairImmE_param_4];
	ld.param.u64 	%rd48, [_Z14dropout_kernelifPfPKfPhSt4pairImmE_param_3];
	ld.param.u64 	%rd46, [_Z14dropout_kernelifPfPKfPhSt4pairImmE_param_2];
	cvt.rn.f32.u32 	%f3, %r363;
	fma.rn.f32 	%f4, %f3, 0f2F800000, 0f2F000000;
	cvt.rn.f32.u32 	%f5, %r364;
	fma.rn.f32 	%f6, %f5, 0f2F800000, 0f2F000000;
	cvt.rn.f32.u32 	%f7, %r365;
	fma.rn.f32 	%f8, %f7, 0f2F800000, 0f2F000000;
	cvt.rn.f32.u32 	%f9, %r366;
	fma.rn.f32 	%f10, %f9, 0f2F800000, 0f2F000000;
	setp.gt.f32 	%p8, %f4, %f2;
	selp.u16 	%rs1, 1, 0, %p8;
	setp.gt.f32 	%p9, %f6, %f2;
	selp.u16 	%rs2, 1, 0, %p9;
	setp.gt.f32 	%p10, %f8, %f2;
	selp.u16 	%rs3, 1, 0, %p10;
	setp.gt.f32 	%p11, %f10, %f2;
	selp.u16 	%rs4, 1, 0, %p11;
	cvt.u32.u64 	%r259, %rd52;
	shl.b32 	%r260, %r259, 2;
	cvt.s64.s32 	%rd26, %r260;
	cvta.to.global.u64 	%rd27, %rd50;
	add.s64 	%rd28, %rd27, %rd26;
	st.global.u8 	[%rd28], %rs1;
	st.global.u8 	[%rd28+1], %rs2;
	st.global.u8 	[%rd28+2], %rs3;
	st.global.u8 	[%rd28+3], %rs4;
	cvta.to.global.u64 	%rd29, %rd48;
	mul.wide.s32 	%rd30, %r260, 4;
	add.s64 	%rd31, %rd29, %rd30;
	ld.global.f32 	%f11, [%rd31];
	mul.f32 	%f12, %f11, %f1;
	selp.f32 	%f13, 0f3F800000, 0f00000000, %p8;
	mul.f32 	%f14, %f12, %f13;
	cvta.to.global.u64 	%rd32, %rd46;
	add.s64 	%rd33, %rd32, %rd30;
	st.global.f32 	[%rd33], %f14;
	ld.global.f32 	%f15, [%rd31+4];
	mul.f32 	%f16, %f15, %f1;
	selp.f32 	%f17, 0f3F800000, 0f00000000, %p9;
	mul.f32 	%f18, %f16, %f17;
	st.global.f32 	[%rd33+4], %f18;
	ld.global.f32 	%f19, [%rd31+8];
	mul.f32 	%f20, %f19, %f1;
	selp.f32 	%f21, 0f3F800000, 0f00000000, %p10;
	mul.f32 	%f22, %f20, %f21;
	st.global.f32 	[%rd33+8], %f22;
	ld.global.f32 	%f23, [%rd31+12];
	mul.f32 	%f24, %f23, %f1;
	selp.f32 	%f25, 0f3F800000, 0f00000000, %p11;
	mul.f32 	%f26, %f24, %f25;
	st.global.f32 	[%rd33+12], %f26;
	mov.u32 	%r261, %nctaid.x;
	mul.lo.s32 	%r262, %r1, %r261;
	cvt.u64.u32 	%rd34, %r262;
	add.s64 	%rd52, %rd52, %rd34;
	mul.lo.s32 	%r374, %r46, -766435501;
	setp.lt.u64 	%p12, %rd52, %rd2;
	@%p12 bra 	$L__BB0_1;
$L__BB0_10:
	cvt.u32.u64 	%r263, %rd2;
	add.s32 	%r264, %r263, -1;
	div.u32 	%r265, %r264, %r1;
	mad.lo.s32 	%r266, %r1, %r265, %r1;
	shl.b32 	%r63, %r266, 2;
	add.s32 	%r384, %r63, %r2;
	setp.le.s32 	%p13, %r94, %r384;
	@%p13 bra 	$L__BB0_25;
	add.s32 	%r65, %r373, 1;
	setp.ne.s32 	%p14, %r65, 0;
	@%p14 bra 	$L__BB0_14;
	add.s32 	%r372, %r372, 1;
	setp.ne.s32 	%p15, %r372, 0;
	@%p15 bra 	$L__BB0_14;
	add.s32 	%r371, %r371, 1;
	setp.eq.s32 	%p16, %r371, 0;
	selp.u32 	%r268, 1, 0, %p16;
	add.s32 	%r370, %r370, %r268;
	mov.b32 	%r372, 0;
$L__BB0_14:
	mov.b32 	%r270, -766435501;
	mul.hi.u32 	%r271, %r270, %r65;
	mul.lo.s32 	%r272, %r65, -766435501;
	mov.b32 	%r273, -845247145;
	mul.hi.u32 	%r274, %r273, %r371;
	mul.lo.s32 	%r275, %r371, -845247145;
	xor.b32  	%r276, %r372, %r274;
	xor.b32  	%r277, %r276, %r4;
	xor.b32  	%r278, %r271, %r370;
	xor.b32  	%r279, %r278, %r5;
	mul.hi.u32 	%r280, %r270, %r277;
	mul.lo.s32 	%r281, %r277, -766435501;
	mul.hi.u32 	%r282, %r273, %r279;
	mul.lo.s32 	%r283, %r279, -845247145;
	xor.b32  	%r284, %r275, %r282;
	xor.b32  	%r285, %r284, %r9;
	xor.b32  	%r286, %r272, %r280;
	xor.b32  	%r287, %r286, %r10;
	mul.hi.u32 	%r288, %r270, %r285;
	mul.lo.s32 	%r289, %r285, -766435501;
	mul.hi.u32 	%r290, %r273, %r287;
	mul.lo.s32 	%r291, %r287, -845247145;
	xor.b32  	%r292, %r283, %r290;
	xor.b32  	%r293, %r292, %r11;
	xor.b32  	%r294, %r281, %r288;
	xor.b32  	%r295, %r294, %r12;
	mul.hi.u32 	%r296, %r270, %r293;
	mul.lo.s32 	%r297, %r293, -766435501;
	mul.hi.u32 	%r298, %r273, %r295;
	mul.lo.s32 	%r299, %r295, -845247145;
	xor.b32  	%r300, %r291, %r298;
	xor.b32  	%r301, %r300, %r13;
	xor.b32  	%r302, %r289, %r296;
	xor.b32  	%r303, %r302, %r14;
	mul.hi.u32 	%r304, %r270, %r301;
	mul.lo.s32 	%r305, %r301, -766435501;
	mul.hi.u32 	%r306, %r273, %r303;
	mul.lo.s32 	%r307, %r303, -845247145;
	xor.b32  	%r308, %r299, %r306;
	xor.b32  	%r309, %r308, %r15;
	xor.b32  	%r310, %r297, %r304;
	xor.b32  	%r311, %r310, %r16;
	mul.hi.u32 	%r312, %r270, %r309;
	mul.lo.s32 	%r313, %r309, -766435501;
	mul.hi.u32 	%r314, %r273, %r311;
	mul.lo.s32 	%r315, %r311, -845247145;
	xor.b32  	%r316, %r307, %r314;
	xor.b32  	%r317, %r316, %r17;
	xor.b32  	%r318, %r305, %r312;
	xor.b32  	%r319, %r318, %r18;
	mul.hi.u32 	%r320, %r270, %r317;
	mul.lo.s32 	%r321, %r317, -766435501;
	mul.hi.u32 	%r322, %r273, %r319;
	mul.lo.s32 	%r323, %r319, -845247145;
	xor.b32  	%r324, %r315, %r322;
	xor.b32  	%r325, %r324, %r19;
	xor.b32  	%r326, %r313, %r320;
	xor.b32  	%r327, %r326, %r20;
	mul.hi.u32 	%r328, %r270, %r325;
	mul.lo.s32 	%r329, %r325, -766435501;
	mul.hi.u32 	%r330, %r273, %r327;
	mul.lo.s32 	%r331, %r327, -845247145;
	xor.b32  	%r332, %r323, %r330;
	xor.b32  	%r333, %r332, %r21;
	xor.b32  	%r334, %r321, %r328;
	xor.b32  	%r335, %r334, %r22;
	mul.hi.u32 	%r336, %r270, %r333;
	mul.lo.s32 	%r337, %r333, -766435501;
	mul.hi.u32 	%r338, %r273, %r335;
	mul.lo.s32 	%r339, %r335, -845247145;
	xor.b32  	%r340, %r331, %r338;
	xor.b32  	%r341, %r340, %r23;
	xor.b32  	%r342, %r329, %r336;
	xor.b32  	%r343, %r342, %r24;
	mul.hi.u32 	%r344, %r270, %r341;
	mul.hi.u32 	%r345, %r273, %r343;
	mul.lo.s32 	%r72, %r343, -845247145;
	xor.b32  	%r346, %r339, %r345;
	xor.b32  	%r73, %r346, %r25;
	xor.b32  	%r347, %r337, %r344;
	xor.b32  	%r381, %r347, %r26;
	cvt.u32.u64 	%r348, %rd21;
	and.b32  	%r269, %r348, 3;
	setp.gt.s32 	%p17, %r269, 1;
	@%p17 bra 	$L__BB0_17;
	setp.eq.s32 	%p19, %r269, 0;
	mov.u32 	%r380, %r367;
	mov.u32 	%r381, %r374;
	@%p19 bra 	$L__BB0_19;
	mov.u32 	%r378, %r368;
	mov.u32 	%r368, %r367;
	mov.u32 	%r380, %r374;
	mov.u32 	%r381, %r73;
	bra.uni 	$L__BB0_19;
$L__BB0_17:
	setp.eq.s32 	%p18, %r269, 3;
	mov.u32 	%r378, %r374;
	mov.u32 	%r368, %r73;
	mov.u32 	%r380, %r72;
	@%p18 bra 	$L__BB0_19;
	mov.u32 	%r378, %r367;
	mov.u32 	%r368, %r374;
	mov.u32 	%r380, %r73;
	mov.u32 	%r381, %r72;
$L__BB0_19:
	ld.param.u64 	%rd51, [_Z14dropout_kernelifPfPKfPhSt4pairImmE_param_4];
	ld.param.u64 	%rd49, [_Z14dropout_kernelifPfPKfPhSt4pairImmE_param_3];
	ld.param.u64 	%rd47, [_Z14dropout_kernelifPfPKfPhSt4pairImmE_param_2];
	cvta.to.global.u64 	%rd6, %rd49;
	cvta.to.global.u64 	%rd7, %rd51;
	cvta.to.global.u64 	%rd8, %rd47;
	cvt.rn.f32.u32 	%f27, %r378;
	fma.rn.f32 	%f28, %f27, 0f2F800000, 0f2F000000;
	cvt.rn.f32.u32 	%f29, %r368;
	fma.rn.f32 	%f30, %f29, 0f2F800000, 0f2F000000;
	cvt.rn.f32.u32 	%f31, %r380;
	fma.rn.f32 	%f32, %f31, 0f2F800000, 0f2F000000;
	cvt.rn.f32.u32 	%f33, %r381;
	fma.rn.f32 	%f34, %f33, 0f2F800000, 0f2F000000;
	st.local.v4.f32 	[%rd1], {%f28, %f30, %f32, %f34};
	sub.s32 	%r79, %r94, %r384;
	and.b32  	%r80, %r79, 3;
	sub.s32 	%r350, %r63, %r94;
	add.s32 	%r351, %r350, %r2;
	setp.gt.u32 	%p20, %r351, -4;
	mov.b32 	%r385, 0;
	@%p20 bra 	$L__BB0_22;
	and.b32  	%r385, %r79, -4;
	neg.s32 	%r382, %r385;
	add.s64 	%rd9, %rd6, 8;
	add.s64 	%rd10, %rd7, 3;
	add.s64 	%rd11, %rd8, 8;
	mov.u64 	%rd53, %rd1;
$L__BB0_21:
	ld.local.v4.f32 	{%f35, %f36, %f37, %f38}, [%rd53];
	setp.gt.f32 	%p21, %f35, %f2;
	selp.u16 	%rs5, 1, 0, %p21;
	cvt.s64.s32 	%rd35, %r384;
	mul.wide.s32 	%rd36, %r384, 4;
	add.s64 	%rd37, %rd9, %rd36;
	ld.global.f32 	%f39, [%rd37+-8];
	mul.f32 	%f40, %f39, %f1;
	selp.f32 	%f41, 0f3F800000, 0f00000000, %p21;
	mul.f32 	%f42, %f40, %f41;
	add.s64 	%rd38, %rd11, %rd36;
	st.global.f32 	[%rd38+-8], %f42;
	add.s64 	%rd39, %rd10, %rd35;
	st.global.u8 	[%rd39+-3], %rs5;
	setp.gt.f32 	%p22, %f36, %f2;
	selp.u16 	%rs6, 1, 0, %p22;
	ld.global.f32 	%f43, [%rd37+-4];
	mul.f32 	%f44, %f43, %f1;
	selp.f32 	%f45, 0f3F800000, 0f00000000, %p22;
	mul.f32 	%f46, %f44, %f45;
	st.global.f32 	[%rd38+-4], %f46;
	st.global.u8 	[%rd39+-2], %rs6;
	setp.gt.f32 	%p23, %f37, %f2;
	selp.u16 	%rs7, 1, 0, %p23;
	ld.global.f32 	%f47, [%rd37];
	mul.f32 	%f48, %f47, %f1;
	selp.f32 	%f49, 0f3F800000, 0f00000000, %p23;
	mul.f32 	%f50, %f48, %f49;
	st.global.f32 	[%rd38], %f50;
	st.global.u8 	[%rd39+-1], %rs7;
	setp.gt.f32 	%p24, %f38, %f2;
	selp.u16 	%rs8, 1, 0, %p24;
	ld.global.f32 	%f51, [%rd37+4];
	mul.f32 	%f52, %f51, %f1;
	selp.f32 	%f53, 0f3F800000, 0f00000000, %p24;
	mul.f32 	%f54, %f52, %f53;
	st.global.f32 	[%rd38+4], %f54;
	st.global.u8 	[%rd39], %rs8;
	add.s32 	%r384, %r384, 4;
	add.s64 	%rd53, %rd53, 16;
	add.s32 	%r382, %r382, 4;
	setp.ne.s32 	%p25, %r382, 0;
	@%p25 bra 	$L__BB0_21;
$L__BB0_22:
	setp.eq.s32 	%p26, %r80, 0;
	@%p26 bra 	$L__BB0_25;
	mul.wide.u32 	%rd40, %r385, 4;
	add.s64 	%rd54, %rd1, %rd40;
	neg.s32 	%r386, %r80;
$L__BB0_24:
	.pragma "nounroll";
	cvt.s64.s32 	%rd41, %r384;
	add.s64 	%rd42, %rd7, %rd41;
	mul.wide.s32 	%rd43, %r384, 4;
	add.s64 	%rd44, %rd8, %rd43;
	add.s64 	%rd45, %rd6, %rd43;
	ld.local.f32 	%f55, [%rd54];
	setp.gt.f32 	%p27, %f55, %f2;
	selp.u16 	%rs9, 1, 0, %p27;
	ld.global.f32 	%f56, [%rd45];
	mul.f32 	%f57, %f56, %f1;
	selp.f32 	%f58, 0f3F800000, 0f00000000, %p27;
	mul.f32 	%f59, %f57, %f58;
	st.global.f32 	[%rd44], %f59;
	st.global.u8 	[%rd42], %rs9;
	add.s32 	%r384, %r384, 1;
	add.s64 	%rd54, %rd54, 4;
	add.s32 	%r386, %r386, 1;
	setp.ne.s32 	%p28, %r386, 0;
	@%p28 bra 	$L__BB0_24;
$L__BB0_25:
	ret;

}
	// .globl	_Z14dropout_kernelifP6__halfPKS_PhSt4pairImmE
.visible .entry _Z14dropout_kernelifP6__halfPKS_PhSt4pairImmE(
	.param .u32 _Z14dropout_kernelifP6__halfPKS_PhSt4pairImmE_param_0,
	.param .f32 _Z14dropout_kernelifP6__halfPKS_PhSt4pairImmE_param_1,
	.param .u64 .ptr .align 1 _Z14dropout_kernelifP6__halfPKS_PhSt4pairImmE_param_2,
	.param .u64 .ptr .align 1 _Z14dropout_kernelifP6__halfPKS_PhSt4pairImmE_param_3,
	.param .u64 .ptr .align 1 _Z14dropout_kernelifP6__halfPKS_PhSt4pairImmE_param_4,
	.param .align 8 .b8 _Z14dropout_kernelifP6__halfPKS_PhSt4pairImmE_param_5[16]
)
{
	.local .align 16 .b8 	__local_depot1[16];
	.reg .b64 	%SP;
	.reg .b64 	%SPL;
	.reg .pred 	%p<29>;
	.reg .b16 	%rs<24>;
	.reg .b32 	%r<400>;
	.reg .b32 	%f<64>;
	.reg .b64 	%rd<56>;
	.reg .b64 	%fd<5>;

	mov.u64 	%SPL, __local_depot1;
	ld.param.u32 	%r91, [_Z14dropout_kernelifP6__halfPKS_PhSt4pairImmE_param_0];
	ld.param.u64 	%rd21, [_Z14dropout_kernelifP6__halfPKS_PhSt4pairImmE_param_5+8];
	ld.param.u64 	%rd20, [_Z14dropout_kernelifP6__halfPKS_PhSt4pairImmE_param_5];
	ld.param.f32 	%f6, [_Z14dropout_kernelifP6__halfPKS_PhSt4pairImmE_param_1];
	add.u64 	%rd1, %SPL, 0;
	cvt.f64.f32 	%fd1, %f6;
	mov.f64 	%fd2, 0d3FF0000000000000;
	sub.f64 	%fd3, %fd2, %fd1;
	rcp.rn.f64 	%fd4, %fd3;
	cvt.rn.f32.f64 	%f1, %fd4;
	mov.u32 	%r92, %ctaid.x;
	mov.u32 	%r1, %ntid.x;
	mov.u32 	%r2, %tid.x;
	mad.lo.s32 	%r383, %r92, %r1, %r2;
	cvt.u32.u64 	%r4, %rd20;
	{ .reg .b32 tmp; mov.b64 {tmp, %r5}, %rd20; }
	shr.s32 	%r382, %r383, 31;
	shr.u64 	%rd23, %rd21, 2;
	cvt.u32.u64 	%r385, %rd23;
	shr.u64 	%rd24, %rd21, 34;
	cvt.u32.u64 	%r384, %rd24;
	mov.b32 	%r93, -766435501;
	mul.hi.u32 	%r94, %r93, %r385;
	mul.lo.s32 	%r95, %r385, -766435501;
	mov.b32 	%r96, -845247145;
	mul.hi.u32 	%r97, %r96, %r383;
	mul.lo.s32 	%r98, %r383, -845247145;
	xor.b32  	%r99, %r97, %r4;
	xor.b32  	%r100, %r99, %r384;
	xor.b32  	%r101, %r94, %r5;
	xor.b32  	%r102, %r101, %r382;
	add.s32 	%r9, %r4, -1640531527;
	add.s32 	%r10, %r5, -1150833019;
	mul.hi.u32 	%r103, %r93, %r100;
	mul.lo.s32 	%r104, %r100, -766435501;
	mul.hi.u32 	%r105, %r96, %r102;
	mul.lo.s32 	%r106, %r102, -845247145;
	xor.b32  	%r107, %r98, %r105;
	xor.b32  	%r108, %r107, %r9;
	xor.b32  	%r109, %r95, %r103;
	xor.b32  	%r110, %r109, %r10;
	add.s32 	%r11, %r4, 1013904242;
	add.s32 	%r12, %r5, 1993301258;
	mul.hi.u32 	%r111, %r93, %r108;
	mul.lo.s32 	%r112, %r108, -766435501;
	mul.hi.u32 	%r113, %r96, %r110;
	mul.lo.s32 	%r114, %r110, -845247145;
	xor.b32  	%r115, %r106, %r113;
	xor.b32  	%r116, %r115, %r11;
	xor.b32  	%r117, %r104, %r111;
	xor.b32  	%r118, %r117, %r12;
	add.s32 	%r13, %r4, -626627285;
	add.s32 	%r14, %r5, 842468239;
	mul.hi.u32 	%r119, %r93, %r116;
	mul.lo.s32 	%r120, %r116, -766435501;
	mul.hi.u32 	%r121, %r96, %r118;
	mul.lo.s32 	%r122, %r118, -845247145;
	xor.b32  	%r123, %r114, %r121;
	xor.b32  	%r124, %r123, %r13;
	xor.b32  	%r125, %r112, %r119;
	xor.b32  	%r126, %r125, %r14;
	add.s32 	%r15, %r4, 2027808484;
	add.s32 	%r16, %r5, -308364780;
	mul.hi.u32 	%r127, %r93, %r124;
	mul.lo.s32 	%r128, %r124, -766435501;
	mul.hi.u32 	%r129, %r96, %r126;
	mul.lo.s32 	%r130, %r126, -845247145;
	xor.b32  	%r131, %r122, %r129;
	xor.b32  	%r132, %r131, %r15;
	xor.b32  	%r133, %r120, %r127;
	xor.b32  	%r134, %r133, %r16;
	add.s32 	%r17, %r4, 387276957;
	add.s32 	%r135, %r5, -1459197799;
	mul.hi.u32 	%r136, %r93, %r132;
	mul.lo.s32 	%r137, %r132, -766435501;
	mul.hi.u32 	%r138, %r96, %r134;
	mul.lo.s32 	%r139, %r134, -845247145;
	xor.b32  	%r140, %r130, %r138;
	xor.b32  	%r141, %r140, %r17;
	xor.b32  	%r142, %r128, %r136;
	xor.b32  	%r143, %r142, %r135;
	add.s32 	%r18, %r4, -1253254570;
	add.s32 	%r144, %r5, 1684936478;
	mul.hi.u32 	%r145, %r93, %r141;
	mul.lo.s32 	%r146, %r141, -766435501;
	mul.hi.u32 	%r147, %r96, %r143;
	mul.lo.s32 	%r148, %r143, -845247145;
	xor.b32  	%r149, %r139, %r147;
	xor.b32  	%r150, %r149, %r18;
	xor.b32  	%r151, %r137, %r145;
	xor.b32  	%r152, %r151, %r144;
	add.s32 	%r153, %r4, 1401181199;
	add.s32 	%r19, %r5, 534103459;
	mul.hi.u32 	%r154, %r93, %r150;
	mul.lo.s32 	%r155, %r150, -766435501;
	mul.hi.u32 	%r156, %r96, %r152;
	mul.lo.s32 	%r157, %r152, -845247145;
	xor.b32  	%r158, %r148, %r156;
	xor.b32  	%r159, %r158, %r153;
	xor.b32  	%r160, %r146, %r154;
	xor.b32  	%r161, %r160, %r19;
	add.s32 	%r20, %r4, -239350328;
	add.s32 	%r21, %r5, -616729560;
	mul.hi.u32 	%r162, %r93, %r159;
	mul.lo.s32 	%r163, %r159, -766435501;
	mul.hi.u32 	%r164, %r96, %r161;
	mul.lo.s32 	%r165, %r161, -845247145;
	xor.b32  	%r166, %r157, %r164;
	xor.b32  	%r167, %r166, %r20;
	xor.b32  	%r168, %r155, %r162;
	xor.b32  	%r169, %r168, %r21;
	add.s32 	%r22, %r4, -1879881855;
	add.s32 	%r23, %r5, -1767562579;
	mul.hi.u32 	%r170, %r93, %r167;
	mul.hi.u32 	%r171, %r96, %r169;
	mul.lo.s32 	%r380, %r169, -845247145;
	xor.b32  	%r172, %r165, %r171;
	xor.b32  	%r390, %r172, %r22;
	xor.b32  	%r173, %r163, %r170;
	xor.b32  	%r379, %r173, %r23;
	cvt.u64.u32 	%rd53, %r383;
	mul.lo.s32 	%r386, %r167, -766435501;
	shr.s32 	%r174, %r91, 31;
	shr.u32 	%r175, %r174, 30;
	add.s32 	%r176, %r91, %r175;
	shr.s32 	%r177, %r176, 2;
	cvt.s64.s32 	%rd2, %r177;
	setp.ge.u64 	%p1, %rd53, %rd2;
	@%p1 bra 	$L__BB1_10;
$L__BB1_1:
	mov.u32 	%r35, %r379;
	mov.u32 	%r376, %r380;
	mov.u32 	%r375, %r390;
	ld.param.u64 	%rd49, [_Z14dropout_kernelifP6__halfPKS_PhSt4pairImmE_param_3];
	cvt.u32.u64 	%r182, %rd53;
	shl.b32 	%r183, %r182, 2;
	cvta.to.global.u64 	%rd26, %rd49;
	mul.wide.s32 	%rd27, %r183, 2;
	add.s64 	%rd28, %rd26, %rd27;
	ld.global.u32 	%r178, [%rd28];
	// begin inline asm
	{.reg .f16 low,high;
  mov.b32 {low,high},%r178;
  cvt.f32.f16 %f7, low;}

	// end inline asm
	// begin inline asm
	{.reg .f16 low,high;
  mov.b32 {low,high},%r178;
  cvt.f32.f16 %f8, high;}

	// end inline asm
	ld.global.u32 	%r180, [%rd28+4];
	// begin inline asm
	{.reg .f16 low,high;
  mov.b32 {low,high},%r180;
  cvt.f32.f16 %f9, low;}

	// end inline asm
	// begin inline asm
	{.reg .f16 low,high;
  mov.b32 {low,high},%r180;
  cvt.f32.f16 %f10, high;}

	// end inline asm
	add.s32 	%r385, %r385, 1;
	setp.ne.s32 	%p2, %r385, 0;
	@%p2 bra 	$L__BB1_4;
	add.s32 	%r384, %r384, 1;
	setp.ne.s32 	%p3, %r384, 0;
	@%p3 bra 	$L__BB1_4;
	add.s32 	%r383, %r383, 1;
	setp.eq.s32 	%p4, %r383, 0;
	selp.u32 	%r185, 1, 0, %p4;
	add.s32 	%r382, %r382, %r185;
	mov.b32 	%r384, 0;
$L__BB1_4:
	mov.b32 	%r187, -766435501;
	mul.hi.u32 	%r188, %r187, %r385;
	mul.lo.s32 	%r189, %r385, -766435501;
	mov.b32 	%r190, -845247145;
	mul.hi.u32 	%r191, %r190, %r383;
	mul.lo.s32 	%r192, %r383, -845247145;
	xor.b32  	%r193, %r191, %r4;
	xor.b32  	%r194, %r193, %r384;
	xor.b32  	%r195, %r188, %r5;
	xor.b32  	%r196, %r195, %r382;
	mul.hi.u32 	%r197, %r187, %r194;
	mul.lo.s32 	%r198, %r194, -766435501;
	mul.hi.u32 	%r199, %r190, %r196;
	mul.lo.s32 	%r200, %r196, -845247145;
	xor.b32  	%r201, %r192, %r199;
	xor.b32  	%r202, %r201, %r9;
	xor.b32  	%r203, %r189, %r197;
	xor.b32  	%r204, %r203, %r10;
	mul.hi.u32 	%r205, %r187, %r202;
	mul.lo.s32 	%r206, %r202, -766435501;
	mul.hi.u32 	%r207, %r190, %r204;
	mul.lo.s32 	%r208, %r204, -845247145;
	xor.b32  	%r209, %r200, %r207;
	xor.b32  	%r210, %r209, %r11;
	xor.b32  	%r211, %r198, %r205;
	xor.b32  	%r212, %r211, %r12;
	mul.hi.u32 	%r213, %r187, %r210;
	mul.lo.s32 	%r214, %r210, -766435501;
	mul.hi.u32 	%r215, %r190, %r212;
	mul.lo.s32 	%r216, %r212, -845247145;
	xor.b32  	%r217, %r208, %r215;
	xor.b32  	%r218, %r217, %r13;
	xor.b32  	%r219, %r206, %r213;
	xor.b32  	%r220, %r219, %r14;
	mul.hi.u32 	%r221, %r187, %r218;
	mul.lo.s32 	%r222, %r218, -766435501;
	mul.hi.u32 	%r223, %r190, %r220;
	mul.lo.s32 	%r224, %r220, -845247145;
	xor.b32  	%r225, %r216, %r223;
	xor.b32  	%r226, %r225, %r15;
	xor.b32  	%r227, %r214, %r221;
	xor.b32  	%r228, %r227, %r16;
	mul.hi.u32 	%r229, %r187, %r226;
	mul.lo.s32 	%r230, %r226, -766435501;
	mul.hi.u32 	%r231, %r190, %r228;
	mul.lo.s32 	%r232, %r228, -845247145;
	xor.b32  	%r233, %r224, %r231;
	xor.b32  	%r234, %r233, %r17;
	xor.b32  	%r235, %r222, %r229;
	add.s32 	%r236, %r5, -1459197799;
	xor.b32  	%r237, %r235, %r236;
	mul.hi.u32 	%r238, %r187, %r234;
	mul.lo.s32 	%r239, %r234, -766435501;
	mul.hi.u32 	%r240, %r190, %r237;
	mul.lo.s32 	%r241, %r237, -845247145;
	xor.b32  	%r242, %r232, %r240;
	xor.b32  	%r243, %r242, %r18;
	xor.b32  	%r244, %r230, %r238;
	add.s32 	%r245, %r5, 1684936478;
	xor.b32  	%r246, %r244, %r245;
	mul.hi.u32 	%r247, %r187, %r243;
	mul.lo.s32 	%r248, %r243, -766435501;
	mul.hi.u32 	%r249, %r190, %r246;
	mul.lo.s32 	%r250, %r246, -845247145;
	xor.b32  	%r251, %r241, %r249;
	add.s32 	%r252, %r4, 1401181199;
	xor.b32  	%r253, %r251, %r252;
	xor.b32  	%r254, %r239, %r247;
	xor.b32  	%r255, %r254, %r19;
	mul.hi.u32 	%r256, %r187, %r253;
	mul.lo.s32 	%r257, %r253, -766435501;
	mul.hi.u32 	%r258, %r190, %r255;
	mul.lo.s32 	%r259, %r255, -845247145;
	xor.b32  	%r260, %r250, %r258;
	xor.b32  	%r43, %r260, %r20;
	xor.b32  	%r261, %r248, %r256;
	xor.b32  	%r262, %r261, %r21;
	mul.hi.u32 	%r263, %r187, %r43;
	mul.hi.u32 	%r264, %r190, %r262;
	mul.lo.s32 	%r380, %r262, -845247145;
	xor.b32  	%r265, %r259, %r264;
	xor.b32  	%r390, %r265, %r22;
	xor.b32  	%r266, %r257, %r263;
	xor.b32  	%r379, %r266, %r23;
	cvt.u32.u64 	%r267, %rd21;
	and.b32  	%r186, %r267, 3;
	setp.gt.s32 	%p5, %r186, 1;
	@%p5 bra 	$L__BB1_7;
	setp.eq.s32 	%p7, %r186, 0;
	mov.u32 	%r377, %r35;
	mov.u32 	%r378, %r386;
	@%p7 bra 	$L__BB1_9;
	mov.u32 	%r375, %r376;
	mov.u32 	%r376, %r35;
	mov.u32 	%r377, %r386;
	mov.u32 	%r378, %r390;
	bra.uni 	$L__BB1_9;
$L__BB1_7:
	setp.eq.s32 	%p6, %r186, 3;
	mov.u32 	%r375, %r386;
	mov.u32 	%r376, %r390;
	mov.u32 	%r377, %r380;
	mov.u32 	%r378, %r379;
	@%p6 bra 	$L__BB1_9;
	mov.u32 	%r375, %r35;
	mov.u32 	%r376, %r386;
	mov.u32 	%r377, %r390;
	mov.u32 	%r378, %r380;
$L__BB1_9:
	ld.param.u64 	%rd51, [_Z14dropout_kernelifP6__halfPKS_PhSt4pairImmE_param_4];
	ld.param.u64 	%rd47, [_Z14dropout_kernelifP6__halfPKS_PhSt4pairImmE_param_2];
	cvt.u32.u64 	%r268, %rd53;
	shl.b32 	%r269, %r268, 2;
	cvt.s64.s32 	%rd29, %r269;
	cvt.rn.f32.u32 	%f15, %r375;
	fma.rn.f32 	%f16, %f15, 0f2F800000, 0f2F000000;
	cvt.rn.f32.u32 	%f17, %r376;
	fma.rn.f32 	%f18, %f17, 0f2F800000, 0f2F000000;
	cvt.rn.f32.u32 	%f19, %r377;
	fma.rn.f32 	%f20, %f19, 0f2F800000, 0f2F000000;
	cvt.rn.f32.u32 	%f21, %r378;
	fma.rn.f32 	%f22, %f21, 0f2F800000, 0f2F000000;
	setp.gt.f32 	%p8, %f16, %f6;
	selp.u16 	%rs5, 1, 0, %p8;
	setp.gt.f32 	%p9, %f18, %f6;
	selp.u16 	%rs6, 1, 0, %p9;
	setp.gt.f32 	%p10, %f20, %f6;
	selp.u16 	%rs7, 1, 0, %p10;
	setp.gt.f32 	%p11, %f22, %f6;
	selp.u16 	%rs8, 1, 0, %p11;
	mul.f32 	%f23, %f7, %f1;
	selp.f32 	%f24, 0f3F800000, 0f00000000, %p8;
	mul.f32 	%f11, %f23, %f24;
	// begin inline asm
	{  cvt.rn.f16.f32 %rs1, %f11;}

	// end inline asm
	cvta.to.global.u64 	%rd30, %rd47;
	mul.wide.s32 	%rd31, %r269, 2;
	add.s64 	%rd32, %rd30, %rd31;
	st.global.u16 	[%rd32], %rs1;
	mul.f32 	%f25, %f8, %f1;
	selp.f32 	%f26, 0f3F800000, 0f00000000, %p9;
	mul.f32 	%f12, %f25, %f26;
	// begin inline asm
	{  cvt.rn.f16.f32 %rs2, %f12;}

	// end inline asm
	st.global.u16 	[%rd32+2], %rs2;
	mul.f32 	%f27, %f9, %f1;
	selp.f32 	%f28, 0f3F800000, 0f00000000, %p10;
	mul.f32 	%f13, %f27, %f28;
	// begin inline asm
	{  cvt.rn.f16.f32 %rs3, %f13;}

	// end inline asm
	st.global.u16 	[%rd32+4], %rs3;
	mul.f32 	%f29, %f10, %f1;
	selp.f32 	%f30, 0f3F800000, 0f00000000, %p11;
	mul.f32 	%f14, %f29, %f30;
	// begin inline asm
	{  cvt.rn.f16.f32 %rs4, %f14;}

	// end inline asm
	st.global.u16 	[%rd32+6], %rs4;
	cvta.to.global.u64 	%rd33, %rd51;
	add.s64 	%rd34, %rd33, %rd29;
	st.global.u8 	[%rd34], %rs5;
	st.global.u8 	[%rd34+1], %rs6;
	st.global.u8 	[%rd34+2], %rs7;
	st.global.u8 	[%rd34+3], %rs8;
	mov.u32 	%r270, %nctaid.x;
	mul.lo.s32 	%r271, %r1, %r270;
	cvt.u64.u32 	%rd35, %r271;
	add.s64 	%rd53, %rd53, %rd35;
	mul.lo.s32 	%r386, %r43, -766435501;
	setp.lt.u64 	%p12, %rd53, %rd2;
	@%p12 bra 	$L__BB1_1;
$L__BB1_10:
	cvt.u32.u64 	%r272, %rd2;
	add.s32 	%r273, %r272, -1;
	div.u32 	%r274, %r273, %r1;
	mad.lo.s32 	%r275, %r1, %r274, %r1;
	shl.b32 	%r60, %r275, 2;
	add.s32 	%r396, %r60, %r2;
	setp.le.s32 	%p13, %r91, %r396;
	@%p13 bra 	$L__BB1_25;
	add.s32 	%r62, %r385, 1;
	setp.ne.s32 	%p14, %r62, 0;
	@%p14 bra 	$L__BB1_14;
	add.s32 	%r384, %r384, 1;
	setp.ne.s32 	%p15, %r384, 0;
	@%p15 bra 	$L__BB1_14;
	add.s32 	%r383, %r383, 1;
	setp.eq.s32 	%p16, %r383, 0;
	selp.u32 	%r277, 1, 0, %p16;
	add.s32 	%r382, %r382, %r277;
	mov.b32 	%r384, 0;
$L__BB1_14:
	mov.b32 	%r279, -766435501;
	mul.hi.u32 	%r280, %r279, %r62;
	mul.lo.s32 	%r281, %r62, -766435501;
	mov.b32 	%r282, -845247145;
	mul.hi.u32 	%r283, %r282, %r383;
	mul.lo.s32 	%r284, %r383, -845247145;
	xor.b32  	%r285, %r384, %r283;
	xor.b32  	%r286, %r285, %r4;
	xor.b32  	%r287, %r280, %r382;
	xor.b32  	%r288, %r287, %r5;
	mul.hi.u32 	%r289, %r279, %r286;
	mul.lo.s32 	%r290, %r286, -766435501;
	mul.hi.u32 	%r291, %r282, %r288;
	mul.lo.s32 	%r292, %r288, -845247145;
	xor.b32  	%r293, %r284, %r291;
	xor.b32  	%r294, %r293, %r9;
	xor.b32  	%r295, %r281, %r289;
	xor.b32  	%r296, %r295, %r10;
	mul.hi.u32 	%r297, %r279, %r294;
	mul.lo.s32 	%r298, %r294, -766435501;
	mul.hi.u32 	%r299, %r282, %r296;
	mul.lo.s32 	%r300, %r296, -845247145;
	xor.b32  	%r301, %r292, %r299;
	xor.b32  	%r302, %r301, %r11;
	xor.b32  	%r303, %r290, %r297;
	xor.b32  	%r304, %r303, %r12;
	mul.hi.u32 	%r305, %r279, %r302;
	mul.lo.s32 	%r306, %r302, -766435501;
	mul.hi.u32 	%r307, %r282, %r304;
	mul.lo.s32 	%r308, %r304, -845247145;
	xor.b32  	%r309, %r300, %r307;
	xor.b32  	%r310, %r309, %r13;
	xor.b32  	%r311, %r298, %r305;
	xor.b32  	%r312, %r311, %r14;
	mul.hi.u32 	%r313, %r279, %r310;
	mul.lo.s32 	%r314, %r310, -766435501;
	mul.hi.u32 	%r315, %r282, %r312;
	mul.lo.s32 	%r316, %r312, -845247145;
	xor.b32  	%r317, %r308, %r315;
	xor.b32  	%r318, %r317, %r15;
	xor.b32  	%r319, %r306, %r313;
	xor.b32  	%r320, %r319, %r16;
	mul.hi.u32 	%r321, %r279, %r318;
	mul.lo.s32 	%r322, %r318, -766435501;
	mul.hi.u32 	%r323, %r282, %r320;
	mul.lo.s32 	%r324, %r320, -845247145;
	xor.b32  	%r325, %r316, %r323;
	xor.b32  	%r326, %r325, %r17;
	xor.b32  	%r327, %r314, %r321;
	add.s32 	%r328, %r5, -1459197799;
	xor.b32  	%r329, %r327, %r328;
	mul.hi.u32 	%r330, %r279, %r326;
	mul.lo.s32 	%r331, %r326, -766435501;
	mul.hi.u32 	%r332, %r282, %r329;
	mul.lo.s32 	%r333, %r329, -845247145;
	xor.b32  	%r334, %r324, %r332;
	xor.b32  	%r335, %r334, %r18;
	xor.b32  	%r336, %r322, %r330;
	add.s32 	%r337, %r5, 1684936478;
	xor.b32  	%r338, %r336, %r337;
	mul.hi.u32 	%r339, %r279, %r335;
	mul.lo.s32 	%r340, %r335, -766435501;
	mul.hi.u32 	%r341, %r282, %r338;
	mul.lo.s32 	%r342, %r338, -845247145;
	xor.b32  	%r343, %r333, %r341;
	add.s32 	%r344, %r4, 1401181199;
	xor.b32  	%r345, %r343, %r344;
	xor.b32  	%r346, %r331, %r339;
	xor.b32  	%r347, %r346, %r19;
	mul.hi.u32 	%r348, %r279, %r345;
	mul.lo.s32 	%r349, %r345, -766435501;
	mul.hi.u32 	%r350, %r282, %r347;
	mul.lo.s32 	%r351, %r347, -845247145;
	xor.b32  	%r352, %r342, %r350;
	xor.b32  	%r353, %r352, %r20;
	xor.b32  	%r354, %r340, %r348;
	xor.b32  	%r355, %r354, %r21;
	mul.hi.u32 	%r356, %r279, %r353;
	mul.hi.u32 	%r357, %r282, %r355;
	mul.lo.s32 	%r69, %r355, -845247145;
	xor.b32  	%r358, %r351, %r357;
	xor.b32  	%r70, %r358, %r22;
	xor.b32  	%r359, %r349, %r356;
	xor.b32  	%r393, %r359, %r23;
	cvt.u32.u64 	%r360, %rd21;
	and.b32  	%r278, %r360, 3;
	setp.gt.s32 	%p17, %r278, 1;
	@%p17 bra 	$L__BB1_17;
	setp.eq.s32 	%p19, %r278, 0;
	mov.u32 	%r392, %r379;
	mov.u32 	%r393, %r386;
	@%p19 bra 	$L__BB1_19;
	mov.u32 	%r390, %r380;
	mov.u32 	%r380, %r379;
	mov.u32 	%r392, %r386;
	mov.u32 	%r393, %r70;
	bra.uni 	$L__BB1_19;
$L__BB1_17:
	setp.eq.s32 	%p18, %r278, 3;
	mov.u32 	%r390, %r386;
	mov.u32 	%r380, %r70;
	mov.u32 	%r392, %r69;
	@%p18 bra 	$L__BB1_19;
	mov.u32 	%r390, %r379;
	mov.u32 	%r380, %r386;
	mov.u32 	%r392, %r70;
	mov.u32 	%r393, %r69;
$L__BB1_19:
	ld.param.u64 	%rd52, [_Z14dropout_kernelifP6__halfPKS_PhSt4pairImmE_param_4];
	ld.param.u64 	%rd50, [_Z14dropout_kernelifP6__halfPKS_PhSt4pairImmE_param_3];
	ld.param.u64 	%rd48, [_Z14dropout_kernelifP6__halfPKS_PhSt4pairImmE_param_2];
	cvta.to.global.u64 	%rd6, %rd48;
	cvta.to.global.u64 	%rd7, %rd50;
	cvta.to.global.u64 	%rd8, %rd52;
	cvt.rn.f32.u32 	%f31, %r390;
	fma.rn.f32 	%f32, %f31, 0f2F800000, 0f2F000000;
	cvt.rn.f32.u32 	%f33, %r380;
	fma.rn.f32 	%f34, %f33, 0f2F800000, 0f2F000000;
	cvt.rn.f32.u32 	%f35, %r392;
	fma.rn.f32 	%f36, %f35, 0f2F800000, 0f2F000000;
	cvt.rn.f32.u32 	%f37, %r393;
	fma.rn.f32 	%f38, %f37, 0f2F800000, 0f2F000000;
	st.local.v4.f32 	[%rd1], {%f32, %f34, %f36, %f38};
	sub.s32 	%r76, %r91, %r396;
	and.b32  	%r77, %r76, 3;
	sub.s32 	%r362, %r60, %r91;
	add.s32 	%r363, %r362, %r2;
	setp.gt.u32 	%p20, %r363, -4;
	mov.b32 	%r397, 0;
	@%p20 bra 	$L__BB1_22;
	and.b32  	%r397, %r76, -4;
	neg.s32 	%r394, %r397;
	add.s64 	%rd9, %rd7, 4;
	add.s64 	%rd10, %rd8, 3;
	add.s64 	%rd11, %rd6, 4;
	mov.u64 	%rd54, %rd1;
$L__BB1_21:
	ld.local.v4.f32 	{%f47, %f48, %f49, %f50}, [%rd54];
	setp.gt.f32 	%p21, %f47, %f6;
	selp.u16 	%rs17, 1, 0, %p21;
	cvt.s64.s32 	%rd36, %r396;
	mul.wide.s32 	%rd37, %r396, 2;
	add.s64 	%rd38, %rd9, %rd37;
	ld.global.u16 	%rs9, [%rd38+-4];
	// begin inline asm
	{  cvt.f32.f16 %f39, %rs9;}

	// end inline asm
	mul.f32 	%f51, %f39, %f1;
	selp.f32 	%f52, 0f3F800000, 0f00000000, %p21;
	mul.f32 	%f40, %f51, %f52;
	// begin inline asm
	{  cvt.rn.f16.f32 %rs10, %f40;}

	// end inline asm
	add.s64 	%rd39, %rd11, %rd37;
	st.global.u16 	[%rd39+-4], %rs10;
	add.s64 	%rd40, %rd10, %rd36;
	st.global.u8 	[%rd40+-3], %rs17;
	setp.gt.f32 	%p22, %f48, %f6;
	selp.u16 	%rs18, 1, 0, %p22;
	ld.global.u16 	%rs11, [%rd38+-2];
	// begin inline asm
	{  cvt.f32.f16 %f41, %rs11;}

	// end inline asm
	mul.f32 	%f53, %f41, %f1;
	selp.f32 	%f54, 0f3F800000, 0f00000000, %p22;
	mul.f32 	%f42, %f53, %f54;
	// begin inline asm
	{  cvt.rn.f16.f32 %rs12, %f42;}

	// end inline asm
	st.global.u16 	[%rd39+-2], %rs12;
	st.global.u8 	[%rd40+-2], %rs18;
	setp.gt.f32 	%p23, %f49, %f6;
	selp.u16 	%rs19, 1, 0, %p23;
	ld.global.u16 	%rs13, [%rd38];
	// begin inline asm
	{  cvt.f32.f16 %f43, %rs13;}

	// end inline asm
	mul.f32 	%f55, %f43, %f1;
	selp.f32 	%f56, 0f3F800000, 0f00000000, %p23;
	mul.f32 	%f44, %f55, %f56;
	// begin inline asm
	{  cvt.rn.f16.f32 %rs14, %f44;}

	// end inline asm
	st.global.u16 	[%rd39], %rs14;
	st.global.u8 	[%rd40+-1], %rs19;
	setp.gt.f32 	%p24, %f50, %f6;
	selp.u16 	%rs20, 1, 0, %p24;
	ld.global.u16 	%rs15, [%rd38+2];
	// begin inline asm
	{  cvt.f32.f16 %f45, %rs15;}

	// end inline asm
	mul.f32 	%f57, %f45, %f1;
	selp.f32 	%f58, 0f3F800000, 0f00000000, %p24;
	mul.f32 	%f46, %f57, %f58;
	// begin inline asm
	{  cvt.rn.f16.f32 %rs16, %f46;}

	// end inline asm
	st.global.u16 	[%rd39+2], %rs16;
	st.global.u8 	[%rd40], %rs20;
	add.s32 	%r396, %r396, 4;
	add.s64 	%rd54, %rd54, 16;
	add.s32 	%r394, %r394, 4;
	setp.ne.s32 	%p25, %r394, 0;
	@%p25 bra 	$L__BB1_21;
$L__BB1_22:
	setp.eq.s32 	%p26, %r77, 0;
	@%p26 bra 	$L__BB1_25;
	mul.wide.u32 	%rd41, %r397, 4;
	add.s64 	%rd55, %rd1, %rd41;
	neg.s32 	%r398, %r77;
$L__BB1_24:
	.pragma "nounroll";
	cvt.s64.s32 	%rd42, %r396;
	add.s64 	%rd43, %rd8, %rd42;
	mul.wide.s32 	%rd44, %r396, 2;
	add.s64 	%rd45, %rd6, %rd44;
	add.s64 	%rd46, %rd7, %rd44;
	ld.local.f32 	%f61, [%rd55];
	setp.gt.f32 	%p27, %f61, %f6;
	selp.u16 	%rs23, 1, 0, %p27;
	ld.global.u16 	%rs21, [%rd46];
	// begin inline asm
	{  cvt.f32.f16 %f59, %rs21;}

	// end inline asm
	mul.f32 	%f62, %f59, %f1;
	selp.f32 	%f63, 0f3F800000, 0f00000000, %p27;
	mul.f32 	%f60, %f62, %f63;
	// begin inline asm
	{  cvt.rn.f16.f32 %rs22, %f60;}

	// end inline asm
	st.global.u16 	[%rd45], %rs22;
	st.global.u8 	[%rd43], %rs23;
	add.s32 	%r396, %r396, 1;
	add.s64 	%rd55, %rd55, 4;
	add.s32 	%r398, %r398, 1;
	setp.ne.s32 	%p28, %r398, 0;
	@%p28 bra 	$L__BB1_24;
$L__BB1_25:
	ret;

}
	// .globl	_Z18dropout_kernel_bwdifPKfPfPhSt4pairImmE
.visible .entry _Z18dropout_kernel_bwdifPKfPfPhSt4pairImmE(
	.param .u32 _Z18dropout_kernel_bwdifPKfPfPhSt4pairImmE_param_0,
	.param .f32 _Z18dropout_kernel_bwdifPKfPfPhSt4pairImmE_param_1,
	.param .u64 .ptr .align 1 _Z18dropout_kernel_bwdifPKfPfPhSt4pairImmE_param_2,
	.param .u64 .ptr .align 1 _Z18dropout_kernel_bwdifPKfPfPhSt4pairImmE_param_3,
	.param .u64 .ptr .align 1 _Z18dropout_kernel_bwdifPKfPfPhSt4pairImmE_param_4,
	.param .align 8 .b8 _Z18dropout_kernel_bwdifPKfPfPhSt4pairImmE_param_5[16]
)
{
	.reg .pred 	%p<17>;
	.reg .b16 	%rs<10>;
	.reg .b32 	%r<36>;
	.reg .b32 	%f<48>;
	.reg .b64 	%rd<33>;
	.reg .b64 	%fd<5>;

	ld.param.u32 	%r15, [_Z18dropout_kernel_bwdifPKfPfPhSt4pairImmE_param_0];
	ld.param.f32 	%f20, [_Z18dropout_kernel_bwdifPKfPfPhSt4pairImmE_param_1];
	ld.param.u64 	%rd19, [_Z18dropout_kernel_bwdifPKfPfPhSt4pairImmE_param_2];
	ld.param.u64 	%rd20, [_Z18dropout_kernel_bwdifPKfPfPhSt4pairImmE_param_3];
	ld.param.u64 	%rd21, [_Z18dropout_kernel_bwdifPKfPfPhSt4pairImmE_param_4];
	cvta.to.global.u64 	%rd1, %rd20;
	cvta.to.global.u64 	%rd2, %rd19;
	cvta.to.global.u64 	%rd3, %rd21;
	cvt.f64.f32 	%fd1, %f20;
	mov.f64 	%fd2, 0d3FF0000000000000;
	sub.f64 	%fd3, %fd2, %fd1;
	rcp.rn.f64 	%fd4, %fd3;
	cvt.rn.f32.f64 	%f1, %fd4;
	mov.u32 	%r16, %ctaid.x;
	mov.u32 	%r1, %ntid.x;
	mov.u32 	%r2, %tid.x;
	mad.lo.s32 	%r17, %r16, %r1, %r2;
	cvt.u64.u32 	%rd32, %r17;
	shr.s32 	%r18, %r15, 31;
	shr.u32 	%r19, %r18, 30;
	add.s32 	%r20, %r15, %r19;
	shr.s32 	%r21, %r20, 2;
	cvt.s64.s32 	%rd5, %r21;
	setp.ge.u64 	%p1, %rd32, %rd5;
	@%p1 bra 	$L__BB2_11;
	mov.u32 	%r22, %nctaid.x;
	mul.lo.s32 	%r23, %r1, %r22;
	cvt.u64.u32 	%rd6, %r23;
$L__BB2_2:
	cvt.u32.u64 	%r24, %rd32;
	shl.b32 	%r3, %r24, 2;
	cvt.s64.s32 	%rd22, %r3;
	add.s64 	%rd8, %rd3, %rd22;
	ld.global.u8 	%rs1, [%rd8];
	setp.eq.s16 	%p2, %rs1, 0;
	mul.wide.s32 	%rd23, %r3, 4;
	add.s64 	%rd9, %rd2, %rd23;
	mov.f32 	%f39, 0f00000000;
	@%p2 bra 	$L__BB2_4;
	ld.global.f32 	%f22, [%rd9];
	mul.f32 	%f39, %f22, %f1;
$L__BB2_4:
	add.s64 	%rd10, %rd1, %rd23;
	st.global.f32 	[%rd10], %f39;
	ld.global.u8 	%rs2, [%rd8+1];
	setp.eq.s16 	%p3, %rs2, 0;
	mov.f32 	%f40, 0f00000000;
	@%p3 bra 	$L__BB2_6;
	ld.global.f32 	%f24, [%rd9+4];
	mul.f32 	%f40, %f24, %f1;
$L__BB2_6:
	st.global.f32 	[%rd10+4], %f40;
	ld.global.u8 	%rs3, [%rd8+2];
	setp.eq.s16 	%p4, %rs3, 0;
	mov.f32 	%f41, 0f00000000;
	@%p4 bra 	$L__BB2_8;
	ld.global.f32 	%f26, [%rd9+8];
	mul.f32 	%f41, %f26, %f1;
$L__BB2_8:
	st.global.f32 	[%rd10+8], %f41;
	ld.global.u8 	%rs4, [%rd8+3];
	setp.eq.s16 	%p5, %rs4, 0;
	mov.f32 	%f42, 0f00000000;
	@%p5 bra 	$L__BB2_10;
	ld.global.f32 	%f28, [%rd9+12];
	mul.f32 	%f42, %f28, %f1;
$L__BB2_10:
	st.global.f32 	[%rd10+12], %f42;
	add.s64 	%rd32, %rd32, %rd6;
	setp.lt.u64 	%p6, %rd32, %rd5;
	@%p6 bra 	$L__BB2_2;
$L__BB2_11:
	cvt.u32.u64 	%r25, %rd5;
	add.s32 	%r26, %r25, -1;
	div.u32 	%r27, %r26, %r1;
	mad.lo.s32 	%r28, %r1, %r27, %r1;
	shl.b32 	%r4, %r28, 2;
	add.s32 	%r34, %r4, %r2;
	setp.le.s32 	%p7, %r15, %r34;
	@%p7 bra 	$L__BB2_28;
	sub.s32 	%r29, %r15, %r2;
	and.b32  	%r6, %r29, 3;
	setp.eq.s32 	%p8, %r6, 0;
	@%p8 bra 	$L__BB2_17;
	neg.s32 	%r32, %r6;
$L__BB2_14:
	.pragma "nounroll";
	cvt.s64.s32 	%rd25, %r34;
	add.s64 	%rd26, %rd3, %rd25;
	ld.global.u8 	%rs5, [%rd26];
	setp.eq.s16 	%p9, %rs5, 0;
	mov.f32 	%f43, 0f00000000;
	@%p9 bra 	$L__BB2_16;
	mul.wide.s32 	%rd27, %r34, 4;
	add.s64 	%rd28, %rd2, %rd27;
	ld.global.f32 	%f30, [%rd28];
	mul.f32 	%f43, %f30, %f1;
$L__BB2_16:
	mul.wide.s32 	%rd29, %r34, 4;
	add.s64 	%rd30, %rd1, %rd29;
	st.global.f32 	[%rd30], %f43;
	add.s32 	%r34, %r34, 1;
	add.s32 	%r32, %r32, 1;
	setp.ne.s32 	%p10, %r32, 0;
	@%p10 bra 	$L__BB2_14;
$L__BB2_17:
	sub.s32 	%r30, %r4, %r15;
	add.s32 	%r31, %r30, %r2;
	setp.gt.u32 	%p11, %r31, -4;
	@%p11 bra 	$L__BB2_28;
	add.s64 	%rd12, %rd3, 1;
	add.s64 	%rd13, %rd2, 8;
	add.s64 	%rd14, %rd1, 8;
$L__BB2_19:
	cvt.s64.s32 	%rd31, %r34;
	add.s64 	%rd15, %rd12, %rd31;
	mul.wide.s32 	%rd16, %r34, 4;
	add.s64 	%rd17, %rd13, %rd16;
	ld.global.u8 	%rs6, [%rd15+-1];
	setp.eq.s16 	%p12, %rs6, 0;
	mov.f32 	%f44, 0f00000000;
	@%p12 bra 	$L__BB2_21;
	ld.global.f32 	%f32, [%rd17+-8];
	mul.f32 	%f44, %f32, %f1;
$L__BB2_21:
	add.s64 	%rd18, %rd14, %rd16;
	st.global.f32 	[%rd18+-8], %f44;
	ld.global.u8 	%rs7, [%rd15];
	setp.eq.s16 	%p13, %rs7, 0;
	mov.f32 	%f45, 0f00000000;
	@%p13 bra 	$L__BB2_23;
	ld.global.f32 	%f34, [%rd17+-4];
	mul.f32 	%f45, %f34, %f1;
$L__BB2_23:
	st.global.f32 	[%rd18+-4], %f45;
	ld.global.u8 	%rs8, [%rd15+1];
	setp.eq.s16 	%p14, %rs8, 0;
	mov.f32 	%f46, 0f00000000;
	@%p14 bra 	$L__BB2_25;
	ld.global.f32 	%f36, [%rd17];
	mul.f32 	%f46, %f36, %f1;
$L__BB2_25:
	st.global.f32 	[%rd18], %f46;
	ld.global.u8 	%rs9, [%rd15+2];
	setp.eq.s16 	%p15, %rs9, 0;
	mov.f32 	%f47, 0f00000000;
	@%p15 bra 	$L__BB2_27;
	ld.global.f32 	%f38, [%rd17+4];
	mul.f32 	%f47, %f38, %f1;
$L__BB2_27:
	st.global.f32 	[%rd18+4], %f47;
	add.s32 	%r34, %r34, 4;
	setp.lt.s32 	%p16, %r34, %r15;
	@%p16 bra 	$L__BB2_19;
$L__BB2_28:
	ret;

}
	// .globl	_Z18dropout_kernel_bwdifPK6__halfPS_PhSt4pairImmE
.visible .entry _Z18dropout_kernel_bwdifPK6__halfPS_PhSt4pairImmE(
	.param .u32 _Z18dropout_kernel_bwdifPK6__halfPS_PhSt4pairImmE_param_0,
	.param .f32 _Z18dropout_kernel_bwdifPK6__halfPS_PhSt4pairImmE_param_1,
	.param .u64 .ptr .align 1 _Z18dropout_kernel_bwdifPK6__halfPS_PhSt4pairImmE_param_2,
	.param .u64 .ptr .align 1 _Z18dropout_kernel_bwdifPK6__halfPS_PhSt4pairImmE_param_3,
	.param .u64 .ptr .align 1 _Z18dropout_kernel_bwdifPK6__halfPS_PhSt4pairImmE_param_4,
	.param .align 8 .b8 _Z18dropout_kernel_bwdifPK6__halfPS_PhSt4pairImmE_param_5[16]
)
{
	.reg .pred 	%p<8>;
	.reg .b16 	%rs<24>;
	.reg .b32 	%r<40>;
	.reg .b32 	%f<39>;
	.reg .b64 	%rd<31>;
	.reg .b64 	%fd<5>;

	ld.param.u32 	%r14, [_Z18dropout_kernel_bwdifPK6__halfPS_PhSt4pairImmE_param_0];
	ld.param.f32 	%f2, [_Z18dropout_kernel_bwdifPK6__halfPS_PhSt4pairImmE_param_1];
	ld.param.u64 	%rd12, [_Z18dropout_kernel_bwdifPK6__halfPS_PhSt4pairImmE_param_2];
	ld.param.u64 	%rd13, [_Z18dropout_kernel_bwdifPK6__halfPS_PhSt4pairImmE_param_3];
	ld.param.u64 	%rd14, [_Z18dropout_kernel_bwdifPK6__halfPS_PhSt4pairImmE_param_4];
	cvta.to.global.u64 	%rd1, %rd13;
	cvta.to.global.u64 	%rd2, %rd14;
	cvta.to.global.u64 	%rd3, %rd12;
	cvt.f64.f32 	%fd1, %f2;
	mov.f64 	%fd2, 0d3FF0000000000000;
	sub.f64 	%fd3, %fd2, %fd1;
	rcp.rn.f64 	%fd4, %fd3;
	cvt.rn.f32.f64 	%f1, %fd4;
	mov.u32 	%r15, %ctaid.x;
	mov.u32 	%r1, %ntid.x;
	mov.u32 	%r2, %tid.x;
	mad.lo.s32 	%r16, %r15, %r1, %r2;
	cvt.u64.u32 	%rd30, %r16;
	shr.s32 	%r17, %r14, 31;
	shr.u32 	%r18, %r17, 30;
	add.s32 	%r19, %r14, %r18;
	shr.s32 	%r20, %r19, 2;
	cvt.s64.s32 	%rd5, %r20;
	setp.ge.u64 	%p1, %rd30, %rd5;
	@%p1 bra 	$L__BB3_3;
	mov.u32 	%r21, %nctaid.x;
	mul.lo.s32 	%r22, %r1, %r21;
	cvt.u64.u32 	%rd6, %r22;
$L__BB3_2:
	cvt.u32.u64 	%r27, %rd30;
	shl.b32 	%r28, %r27, 2;
	cvt.s64.s32 	%rd15, %r28;
	mul.wide.s32 	%rd16, %r28, 2;
	add.s64 	%rd17, %rd3, %rd16;
	add.s64 	%rd18, %rd2, %rd15;
	ld.global.u32 	%r23, [%rd17];
	// begin inline asm
	{.reg .f16 low,high;
  mov.b32 {low,high},%r23;
  cvt.f32.f16 %f3, low;}

	// end inline asm
	// begin inline asm
	{.reg .f16 low,high;
  mov.b32 {low,high},%r23;
  cvt.f32.f16 %f4, high;}

	// end inline asm
	ld.global.u32 	%r25, [%rd17+4];
	// begin inline asm
	{.reg .f16 low,high;
  mov.b32 {low,high},%r25;
  cvt.f32.f16 %f5, low;}

	// end inline asm
	// begin inline asm
	{.reg .f16 low,high;
  mov.b32 {low,high},%r25;
  cvt.f32.f16 %f6, high;}

	// end inline asm
	mul.f32 	%f11, %f3, %f1;
	ld.global.u8 	%rs5, [%rd18];
	cvt.rn.f32.u16 	%f12, %rs5;
	mul.f32 	%f7, %f11, %f12;
	// begin inline asm
	{  cvt.rn.f16.f32 %rs1, %f7;}

	// end inline asm
	add.s64 	%rd19, %rd1, %rd16;
	st.global.u16 	[%rd19], %rs1;
	mul.f32 	%f13, %f4, %f1;
	ld.global.u8 	%rs6, [%rd18+1];
	cvt.rn.f32.u16 	%f14, %rs6;
	mul.f32 	%f8, %f13, %f14;
	// begin inline asm
	{  cvt.rn.f16.f32 %rs2, %f8;}

	// end inline asm
	st.global.u16 	[%rd19+2], %rs2;
	mul.f32 	%f15, %f5, %f1;
	ld.global.u8 	%rs7, [%rd18+2];
	cvt.rn.f32.u16 	%f16, %rs7;
	mul.f32 	%f9, %f15, %f16;
	// begin inline asm
	{  cvt.rn.f16.f32 %rs3, %f9;}

	// end inline asm
	st.global.u16 	[%rd19+4], %rs3;
	mul.f32 	%f17, %f6, %f1;
	ld.global.u8 	%rs8, [%rd18+3];
	cvt.rn.f32.u16 	%f18, %rs8;
	mul.f32 	%f10, %f17, %f18;
	// begin inline asm
	{  cvt.rn.f16.f32 %rs4, %f10;}

	// end inline asm
	st.global.u16 	[%rd19+6], %rs4;
	add.s64 	%rd30, %rd30, %rd6;
	setp.lt.u64 	%p2, %rd30, %rd5;
	@%p2 bra 	$L__BB3_2;
$L__BB3_3:
	cvt.u32.u64 	%r29, %rd5;
	add.s32 	%r30, %r29, -1;
	div.u32 	%r31, %r30, %r1;
	mad.lo.s32 	%r32, %r1, %r31, %r1;
	shl.b32 	%r3, %r32, 2;
	add.s32 	%r38, %r3, %r2;
	setp.le.s32 	%p3, %r14, %r38;
	@%p3 bra 	$L__BB3_10;
	sub.s32 	%r33, %r14, %r2;
	and.b32  	%r5, %r33, 3;
	setp.eq.s32 	%p4, %r5, 0;
	@%p4 bra 	$L__BB3_7;
	neg.s32 	%r36, %r5;
$L__BB3_6:
	.pragma "nounroll";
	cvt.s64.s32 	%rd20, %r38;
	mul.wide.s32 	%rd21, %r38, 2;
	add.s64 	%rd22, %rd3, %rd21;
	ld.global.u16 	%rs9, [%rd22];
	// begin inline asm
	{  cvt.f32.f16 %f19, %rs9;}

	// end inline asm
	mul.f32 	%f21, %f19, %f1;
	add.s64 	%rd23, %rd2, %rd20;
	ld.global.u8 	%rs11, [%rd23];
	cvt.rn.f32.u16 	%f22, %rs11;
	mul.f32 	%f20, %f21, %f22;
	// begin inline asm
	{  cvt.rn.f16.f32 %rs10, %f20;}

	// end inline asm
	add.s64 	%rd24, %rd1, %rd21;
	st.global.u16 	[%rd24], %rs10;
	add.s32 	%r38, %r38, 1;
	add.s32 	%r36, %r36, 1;
	setp.ne.s32 	%p5, %r36, 0;
	@%p5 bra 	$L__BB3_6;
$L__BB3_7:
	sub.s32 	%r34, %r3, %r14;
	add.s32 	%r35, %r34, %r2;
	setp.gt.u32 	%p6, %r35, -4;
	@%p6 bra 	$L__BB3_10;
	add.s64 	%rd9, %rd3, 4;
	add.s64 	%rd10, %rd2, 1;
	add.s64 	%rd11, %rd1, 4;
$L__BB3_9:
	cvt.s64.s32 	%rd25, %r38;
	mul.wide.s32 	%rd26, %r38, 2;
	add.s64 	%rd27, %rd9, %rd26;
	add.s64 	%rd28, %rd10, %rd25;
	add.s64 	%rd29, %rd11, %rd26;
	ld.global.u16 	%rs12, [%rd27+-4];
	// begin inline asm
	{  cvt.f32.f16 %f23, %rs12;}

	// end inline asm
	mul.f32 	%f31, %f23, %f1;
	ld.global.u8 	%rs20, [%rd28+-1];
	cvt.rn.f32.u16 	%f32, %rs20;
	mul.f32 	%f24, %f31, %f32;
	// begin inline asm
	{  cvt.rn.f16.f32 %rs13, %f24;}

	// end inline asm
	st.global.u16 	[%rd29+-4], %rs13;
	ld.global.u16 	%rs14, [%rd27+-2];
	// begin inline asm
	{  cvt.f32.f16 %f25, %rs14;}

	// end inline asm
	mul.f32 	%f33, %f25, %f1;
	ld.global.u8 	%rs21, [%rd28];
	cvt.rn.f32.u16 	%f34, %rs21;
	mul.f32 	%f26, %f33, %f34;
	// begin inline asm
	{  cvt.rn.f16.f32 %rs15, %f26;}

	// end inline asm
	st.global.u16 	[%rd29+-2], %rs15;
	ld.global.u16 	%rs16, [%rd27];
	// begin inline asm
	{  cvt.f32.f16 %f27, %rs16;}

	// end inline asm
	mul.f32 	%f35, %f27, %f1;
	ld.global.u8 	%rs22, [%rd28+1];
	cvt.rn.f32.u16 	%f36, %rs22;
	mul.f32 	%f28, %f35, %f36;
	// begin inline asm
	{  cvt.rn.f16.f32 %rs17, %f28;}

	// end inline asm
	st.global.u16 	[%rd29], %rs17;
	ld.global.u16 	%rs18, [%rd27+2];
	// begin inline asm
	{  cvt.f32.f16 %f29, %rs18;}

	// end inline asm
	mul.f32 	%f37, %f29, %f1;
	ld.global.u8 	%rs23, [%rd28+2];
	cvt.rn.f32.u16 	%f38, %rs23;
	mul.f32 	%f30, %f37, %f38;
	// begin inline asm
	{  cvt.rn.f16.f32 %rs19, %f30;}

	// end inline asm
	st.global.u16 	[%rd29+2], %rs19;
	add.s32 	%r38, %r38, 4;
	setp.lt.s32 	%p7, %r38, %r14;
	@%p7 bra 	$L__BB3_9;
$L__BB3_10:
	ret;

}


// ===== COMPILED SASS (sm_100) =====

	.target	sm_100

	.elftype	@"ET_EXEC"


//--------------------- .note.nv.tkinfo           --------------------------
	.section	.note.nv.tkinfo,"",@"SHT_NOTE"
	.sectionflags	@"SHF_NOTE_NV_TKINFO"
	.tkinfo
        /*0018*/ 	.word	0x00000002
        /*0030*/ 	.string	""
        /*0030*/ 	.string	"ptxas"
        /*0030*/ 	.string	"Cuda compilation tools, release 13.0, V13.0.88"
        /*0030*/ 	.string	"Build cuda_13.0.r13.0/compiler.36424714_0"
        /*0030*/ 	.string	"-arch sm_100 -m 64 "



//--------------------- .note.nv.cuinfo           --------------------------
	.section	.note.nv.cuinfo,"",@"SHT_NOTE"
	.sectionflags	@"SHF_NOTE_NV_CUINFO"
        /*0018*/ 	.short	0x0002
        /*001a*/ 	.short	0x0064
        /*001c*/ 	.short	0x0082
	.zero		2


//--------------------- .nv.info                  --------------------------
	.section	.nv.info,"",@"SHT_CUDA_INFO"
	.align	4


	//----- nvinfo : EIATTR_REGCOUNT
	.align		4
        /*0000*/ 	.byte	0x04, 0x2f
        /*0002*/ 	.short	(.L_10 - .L_9)
	.align		4
.L_9:
        /*0004*/ 	.word	index@(_Z14dropout_kernelifPfPKfPhSt4pairImmE)
        /*0008*/ 	.word	0x00000038


	//----- nvinfo : EIATTR_FRAME_SIZE
	.align		4
.L_10:
        /*000c*/ 	.byte	0x04, 0x11
        /*000e*/ 	.short	(.L_12 - .L_11)
	.align		4
.L_11:
        /*0010*/ 	.word	index@($__internal_3_$__cuda_sm20_dblrcp_rn_slowpath_v3)
        /*0014*/ 	.word	0x00000000


	//----- nvinfo : EIATTR_FRAME_SIZE
	.align		4
.L_12:
        /*0018*/ 	.byte	0x04, 0x11
        /*001a*/ 	.short	(.L_14 - .L_13)
	.align		4
.L_13:
        /*001c*/ 	.word	index@(_Z14dropout_kernelifPfPKfPhSt4pairImmE)
        /*0020*/ 	.word	0x00000000


	//----- nvinfo : EIATTR_REGCOUNT
	.align		4
.L_14:
        /*0024*/ 	.byte	0x04, 0x2f
        /*0026*/ 	.short	(.L_16 - .L_15)
	.align		4
.L_15:
        /*0028*/ 	.word	index@(_Z14dropout_kernelifP6__halfPKS_PhSt4pairImmE)
        /*002c*/ 	.word	0x00000030


	//----- nvinfo : EIATTR_FRAME_SIZE
	.align		4
.L_16:
        /*0030*/ 	.byte	0x04, 0x11
        /*0032*/ 	.short	(.L_18 - .L_17)
	.align		4
.L_17:
        /*0034*/ 	.word	index@($__internal_2_$__cuda_sm20_dblrcp_rn_slowpath_v3)
        /*0038*/ 	.word	0x00000000


	//----- nvinfo : EIATTR_FRAME_SIZE
	.align		4
.L_18:
        /*003c*/ 	.byte	0x04, 0x11
        /*003e*/ 	.short	(.L_20 - .L_19)
	.align		4
.L_19:
        /*0040*/ 	.word	index@(_Z14dropout_kernelifP6__halfPKS_PhSt4pairImmE)
        /*0044*/ 	.word	0x00000000


	//----- nvinfo : EIATTR_REGCOUNT
	.align		4
.L_20:
        /*0048*/ 	.byte	0x04, 0x2f
        /*004a*/ 	.short	(.L_22 - .L_21)
	.align		4
.L_21:
        /*004c*/ 	.word	index@(_Z18dropout_kernel_bwdifPKfPfPhSt4pairImmE)
        /*0050*/ 	.word	0x0000001c


	//----- nvinfo : EIATTR_FRAME_SIZE
	.align		4
.L_22:
        /*0054*/ 	.byte	0x04, 0x11
        /*0056*/ 	.short	(.L_24 - .L_23)
	.align		4
.L_23:
        /*0058*/ 	.word	index@($__internal_1_$__cuda_sm20_dblrcp_rn_slowpath_v3)
        /*005c*/ 	.word	0x00000000


	//----- nvinfo : EIATTR_FRAME_SIZE
	.align		4
.L_24:
        /*0060*/ 	.byte	0x04, 0x11
        /*0062*/ 	.short	(.L_26 - .L_25)
	.align		4
.L_25:
        /*0064*/ 	.word	index@(_Z18dropout_kernel_bwdifPKfPfPhSt4pairImmE)
        /*0068*/ 	.word	0x00000000


	//----- nvinfo : EIATTR_REGCOUNT
	.align		4
.L_26:
        /*006c*/ 	.byte	0x04, 0x2f
        /*006e*/ 	.short	(.L_28 - .L_27)
	.align		4
.L_27:
        /*0070*/ 	.word	index@(_Z18dropout_kernel_bwdifPK6__halfPS_PhSt4pairImmE)
        /*0074*/ 	.word	0x0000001c


	//----- nvinfo : EIATTR_FRAME_SIZE
	.align		4
.L_28:
        /*0078*/ 	.byte	0x04, 0x11
        /*007a*/ 	.short	(.L_30 - .L_29)
	.align		4
.L_29:
        /*007c*/ 	.word	index@($__internal_0_$__cuda_sm20_dblrcp_rn_slowpath_v3)
        /*0080*/ 	.word	0x00000000


	//----- nvinfo : EIATTR_FRAME_SIZE
	.align		4
.L_30:
        /*0084*/ 	.byte	0x04, 0x11
        /*0086*/ 	.short	(.L_32 - .L_31)
	.align		4
.L_31:
        /*0088*/ 	.word	index@(_Z18dropout_kernel_bwdifPK6__halfPS_PhSt4pairImmE)
        /*008c*/ 	.word	0x00000000


	//----- nvinfo : EIATTR_MIN_STACK_SIZE
	.align		4
.L_32:
        /*0090*/ 	.byte	0x04, 0x12
        /*0092*/ 	.short	(.L_34 - .L_33)
	.align		4
.L_33:
        /*0094*/ 	.word	index@(_Z18dropout_kernel_bwdifPK6__halfPS_PhSt4pairImmE)
        /*0098*/ 	.word	0x00000000


	//----- nvinfo : EIATTR_MIN_STACK_SIZE
	.align		4
.L_34:
        /*009c*/ 	.byte	0x04, 0x12
        /*009e*/ 	.short	(.L_36 - .L_35)
	.align		4
.L_35:
        /*00a0*/ 	.word	index@(_Z18dropout_kernel_bwdifPKfPfPhSt4pairImmE)
        /*00a4*/ 	.word	0x00000000


	//----- nvinfo : EIATTR_MIN_STACK_SIZE
	.align		4
.L_36:
        /*00a8*/ 	.byte	0x04, 0x12
        /*00aa*/ 	.short	(.L_38 - .L_37)
	.align		4
.L_37:
        /*00ac*/ 	.word	index@(_Z14dropout_kernelifP6__halfPKS_PhSt4pairImmE)
        /*00b0*/ 	.word	0x00000000


	//----- nvinfo : EIATTR_MIN_STACK_SIZE
	.align		4
.L_38:
        /*00b4*/ 	.byte	0x04, 0x12
        /*00b6*/ 	.short	(.L_40 - .L_39)
	.align		4
.L_39:
        /*00b8*/ 	.word	index@(_Z14dropout_kernelifPfPKfPhSt4pairImmE)
        /*00bc*/ 	.word	0x00000000
.L_40:


//--------------------- .nv.compat                --------------------------
	.section	.nv.compat,"",@"SHT_CUDA_COMPAT_INFO"
	.align	4
        /*0000*/ 	.byte	0x02, 0x09, 0x00, 0x00, 0x02, 0x02, 0x01, 0x00, 0x02, 0x05, 0x05, 0x00, 0x03, 0x07, 0x01, 0x01
        /*0010*/ 	.byte	0x02, 0x03, 0x00, 0x00, 0x02, 0x06, 0x01, 0x00, 0x04, 0x0b, 0x08, 0x00, 0x01, 0x00, 0x00, 0x00
        /*0020*/ 	.byte	0x00, 0x00, 0x00, 0x00


//--------------------- .nv.info._Z18dropout_kernel_bwdifPK6__halfPS_PhSt4pairImmE --------------------------
	.section	.nv.info._Z18dropout_kernel_bwdifPK6__halfPS_PhSt4pairImmE,"",@"SHT_CUDA_INFO"
	.sectionflags	@""
	.align	4


	//----- nvinfo : EIATTR_CUDA_API_VERSION
	.align		4
        /*0000*/ 	.byte	0x04, 0x37
        /*0002*/ 	.short	(.L_42 - .L_41)
.L_41:
        /*0004*/ 	.word	0x00000082


	//----- nvinfo : EIATTR_KPARAM_INFO
	.align		4
.L_42:
        /*0008*/ 	.byte	0x04, 0x17
        /*000a*/ 	.short	(.L_44 - .L_43)
.L_43:
        /*000c*/ 	.word	0x00000000
        /*0010*/ 	.short	0x0005
        /*0012*/ 	.short	0x0020
        /*0014*/ 	.byte	0x00, 0xf0, 0x41, 0x00


	//----- nvinfo : EIATTR_KPARAM_INFO
	.align		4
.L_44:
        /*0018*/ 	.byte	0x04, 0x17
        /*001a*/ 	.short	(.L_46 - .L_45)
.L_45:
        /*001c*/ 	.word	0x00000000
        /*0020*/ 	.short	0x0004
        /*0022*/ 	.short	0x0018
        /*0024*/ 	.byte	0x00, 0xf5, 0x21, 0x00


	//----- nvinfo : EIATTR_KPARAM_INFO
	.align		4
.L_46:
        /*0028*/ 	.byte	0x04, 0x17
        /*002a*/ 	.short	(.L_48 - .L_47)
.L_47:
        /*002c*/ 	.word	0x00000000
        /*0030*/ 	.short	0x0003
        /*0032*/ 	.short	0x0010
        /*0034*/ 	.byte	0x00, 0xf5, 0x21, 0x00


	//----- nvinfo : EIATTR_KPARAM_INFO
	.align		4
.L_48:
        /*0038*/ 	.byte	0x04, 0x17
        /*003a*/ 	.short	(.L_50 - .L_49)
.L_49:
        /*003c*/ 	.word	0x00000000
        /*0040*/ 	.short	0x0002
        /*0042*/ 	.short	0x0008
        /*0044*/ 	.byte	0x00, 0xf5, 0x21, 0x00


	//----- nvinfo : EIATTR_KPARAM_INFO
	.align		4
.L_50:
        /*0048*/ 	.byte	0x04, 0x17
        /*004a*/ 	.short	(.L_52 - .L_51)
.L_51:
        /*004c*/ 	.word	0x00000000
        /*0050*/ 	.short	0x0001
        /*0052*/ 	.short	0x0004
        /*0054*/ 	.byte	0x00, 0xf0, 0x11, 0x00


	//----- nvinfo : EIATTR_KPARAM_INFO
	.align		4
.L_52:
        /*0058*/ 	.byte	0x04, 0x17
        /*005a*/ 	.short	(.L_54 - .L_53)
.L_53:
        /*005c*/ 	.word	0x00000000
        /*0060*/ 	.short	0x0000
        /*0062*/ 	.short	0x0000
        /*0064*/ 	.byte	0x00, 0xf0, 0x11, 0x00


	//----- nvinfo : EIATTR_SPARSE_MMA_MASK
	.align		4
.L_54:
        /*0068*/ 	.byte	0x03, 0x50
        /*006a*/ 	.short	0x0000


	//----- nvinfo : EIATTR_MAXREG_COUNT
	.align		4
        /*006c*/ 	.byte	0x03, 0x1b
        /*006e*/ 	.short	0x00ff


	//----- nvinfo : EIATTR_MERCURY_ISA_VERSION
	.align		4
        /*0070*/ 	.byte	0x03, 0x5f
        /*0072*/ 	.short	0x0101


	//----- nvinfo : EIATTR_VRC_CTA_INIT_COUNT
	.align		4
        /*0074*/ 	.byte	0x02, 0x4a
	.zero		1
	.zero		1


	//----- nvinfo : EIATTR_EXIT_INSTR_OFFSETS
	.align		4
        /*0078*/ 	.byte	0x04, 0x1c
        /*007a*/ 	.short	(.L_56 - .L_55)


	//   ....[0]....
.L_55:
        /*007c*/ 	.word	0x00000690


	//   ....[1]....
        /*0080*/ 	.word	0x00000860


	//   ....[2]....
        /*0084*/ 	.word	0x00000bc0


	//----- nvinfo : EIATTR_CRS_STACK_SIZE
	.align		4
.L_56:
        /*0088*/ 	.byte	0x04, 0x1e
        /*008a*/ 	.short	(.L_58 - .L_57)
.L_57:
        /*008c*/ 	.word	0x00000000


	//----- nvinfo : EIATTR_CBANK_PARAM_SIZE
	.align		4
.L_58:
        /*0090*/ 	.byte	0x03, 0x19
        /*0092*/ 	.short	0x0030


	//----- nvinfo : EIATTR_PARAM_CBANK
	.align		4
        /*0094*/ 	.byte	0x04, 0x0a
        /*0096*/ 	.short	(.L_60 - .L_59)
	.align		4
.L_59:
        /*0098*/ 	.word	index@(.nv.constant0._Z18dropout_kernel_bwdifPK6__halfPS_PhSt4pairImmE)
        /*009c*/ 	.short	0x0380
        /*009e*/ 	.short	0x0030


	//----- nvinfo : EIATTR_SW_WAR
	.align		4
.L_60:
        /*00a0*/ 	.byte	0x04, 0x36
        /*00a2*/ 	.short	(.L_62 - .L_61)
.L_61:
        /*00a4*/ 	.word	0x00000008
.L_62:


//--------------------- .nv.info._Z18dropout_kernel_bwdifPKfPfPhSt4pairImmE --------------------------
	.section	.nv.info._Z18dropout_kernel_bwdifPKfPfPhSt4pairImmE,"",@"SHT_CUDA_INFO"
	.sectionflags	@""
	.align	4


	//----- nvinfo : EIATTR_CUDA_API_VERSION
	.align		4
        /*0000*/ 	.byte	0x04, 0x37
        /*0002*/ 	.short	(.L_64 - .L_63)
.L_63:
        /*0004*/ 	.word	0x00000082


	//----- nvinfo : EIATTR_KPARAM_INFO
	.align		4
.L_64:
        /*0008*/ 	.byte	0x04, 0x17
        /*000a*/ 	.short	(.L_66 - .L_65)
.L_65:
        /*000c*/ 	.word	0x00000000
        /*0010*/ 	.short	0x0005
        /*0012*/ 	.short	0x0020
        /*0014*/ 	.byte	0x00, 0xf0, 0x41, 0x00


	//----- nvinfo : EIATTR_KPARAM_INFO
	.align		4
.L_66:
        /*0018*/ 	.byte	0x04, 0x17
        /*001a*/ 	.short	(.L_68 - .L_67)
.L_67:
        /*001c*/ 	.word	0x00000000
        /*0020*/ 	.short	0x0004
        /*0022*/ 	.short	0x0018
        /*0024*/ 	.byte	0x00, 0xf5, 0x21, 0x00


	//----- nvinfo : EIATTR_KPARAM_INFO
	.align		4
.L_68:
        /*0028*/ 	.byte	0x04, 0x17
        /*002a*/ 	.short	(.L_70 - .L_69)
.L_69:
        /*002c*/ 	.word	0x00000000
        /*0030*/ 	.short	0x0003
        /*0032*/ 	.short	0x0010
        /*0034*/ 	.byte	0x00, 0xf5, 0x21, 0x00


	//----- nvinfo : EIATTR_KPARAM_INFO
	.align		4
.L_70:
        /*0038*/ 	.byte	0x04, 0x17
        /*003a*/ 	.short	(.L_72 - .L_71)
.L_71:
        /*003c*/ 	.word	0x00000000
        /*0040*/ 	.short	0x0002
        /*0042*/ 	.short	0x0008
        /*0044*/ 	.byte	0x00, 0xf5, 0x21, 0x00


	//----- nvinfo : EIATTR_KPARAM_INFO
	.align		4
.L_72:
        /*0048*/ 	.byte	0x04, 0x17
        /*004a*/ 	.short	(.L_74 - .L_73)
.L_73:
        /*004c*/ 	.word	0x00000000
        /*0050*/ 	.short	0x0001
        /*0052*/ 	.short	0x0004
        /*0054*/ 	.byte	0x00, 0xf0, 0x11, 0x00


	//----- nvinfo : EIATTR_KPARAM_INFO
	.align		4
.L_74:
        /*0058*/ 	.byte	0x04, 0x17
        /*005a*/ 	.short	(.L_76 - .L_75)
.L_75:
        /*005c*/ 	.word	0x00000000
        /*0060*/ 	.short	0x0000
        /*0062*/ 	.short	0x0000
        /*0064*/ 	.byte	0x00, 0xf0, 0x11, 0x00


	//----- nvinfo : EIATTR_SPARSE_MMA_MASK
	.align		4
.L_76:
        /*0068*/ 	.byte	0x03, 0x50
        /*006a*/ 	.short	0x0000


	//----- nvinfo : EIATTR_MAXREG_COUNT
	.align		4
        /*006c*/ 	.byte	0x03, 0x1b
        /*006e*/ 	.short	0x00ff


	//----- nvinfo : EIATTR_MERCURY_ISA_VERSION
	.align		4
        /*0070*/ 	.byte	0x03, 0x5f
        /*0072*/ 	.short	0x0101


	//----- nvinfo : EIATTR_VRC_CTA_INIT_COUNT
	.align		4
        /*0074*/ 	.byte	0x02, 0x4a
	.zero		1
	.zero		1


	//----- nvinfo : EIATTR_EXIT_INSTR_OFFSETS
	.align		4
        /*0078*/ 	.byte	0x04, 0x1c
        /*007a*/ 	.short	(.L_78 - .L_77)


	//   ....[0]....
.L_77:
        /*007c*/ 	.word	0x00000620


	//   ....[1]....
        /*0080*/ 	.word	0x000007e0


	//   ....[2]....
        /*0084*/ 	.word	0x00000aa0


	//----- nvinfo : EIATTR_CRS_STACK_SIZE
	.align		4
.L_78:
        /*0088*/ 	.byte	0x04, 0x1e
        /*008a*/ 	.short	(.L_80 - .L_79)
.L_79:
        /*008c*/ 	.word	0x00000000


	//----- nvinfo : EIATTR_CBANK_PARAM_SIZE
	.align		4
.L_80:
        /*0090*/ 	.byte	0x03, 0x19
        /*0092*/ 	.short	0x0030


	//----- nvinfo : EIATTR_PARAM_CBANK
	.align		4
        /*0094*/ 	.byte	0x04, 0x0a
        /*0096*/ 	.short	(.L_82 - .L_81)
	.align		4
.L_81:
        /*0098*/ 	.word	index@(.nv.constant0._Z18dropout_kernel_bwdifPKfPfPhSt4pairImmE)
        /*009c*/ 	.short	0x0380
        /*009e*/ 	.short	0x0030


	//----- nvinfo : EIATTR_SW_WAR
	.align		4
.L_82:
        /*00a0*/ 	.byte	0x04, 0x36
        /*00a2*/ 	.short	(.L_84 - .L_83)
.L_83:
        /*00a4*/ 	.word	0x00000008
.L_84:


//--------------------- .nv.info._Z14dropout_kernelifP6__halfPKS_PhSt4pairImmE --------------------------
	.section	.nv.info._Z14dropout_kernelifP6__halfPKS_PhSt4pairImmE,"",@"SHT_CUDA_INFO"
	.sectionflags	@""
	.align	4


	//----- nvinfo : EIATTR_CUDA_API_VERSION
	.align		4
        /*0000*/ 	.byte	0x04, 0x37
        /*0002*/ 	.short	(.L_86 - .L_85)
.L_85:
        /*0004*/ 	.word	0x00000082


	//----- nvinfo : EIATTR_KPARAM_INFO
	.align		4
.L_86:
        /*0008*/ 	.byte	0x04, 0x17
        /*000a*/ 	.short	(.L_88 - .L_87)
.L_87:
        /*000c*/ 	.word	0x00000000
        /*0010*/ 	.short	0x0005
        /*0012*/ 	.short	0x0020
        /*0014*/ 	.byte	0x00, 0xf0, 0x41, 0x00


	//----- nvinfo : EIATTR_KPARAM_INFO
	.align		4
.L_88:
        /*0018*/ 	.byte	0x04, 0x17
        /*001a*/ 	.short	(.L_90 - .L_89)
.L_89:
        /*001c*/ 	.word	0x00000000
        /*0020*/ 	.short	0x0004
        /*0022*/ 	.short	0x0018
        /*0024*/ 	.byte	0x00, 0xf5, 0x21, 0x00


	//----- nvinfo : EIATTR_KPARAM_INFO
	.align		4
.L_90:
        /*0028*/ 	.byte	0x04, 0x17
        /*002a*/ 	.short	(.L_92 - .L_91)
.L_91:
        /*002c*/ 	.word	0x00000000
        /*0030*/ 	.short	0x0003
        /*0032*/ 	.short	0x0010
        /*0034*/ 	.byte	0x00, 0xf5, 0x21, 0x00


	//----- nvinfo : EIATTR_KPARAM_INFO
	.align		4
.L_92:
        /*0038*/ 	.byte	0x04, 0x17
        /*003a*/ 	.short	(.L_94 - .L_93)
.L_93:
        /*003c*/ 	.word	0x00000000
        /*0040*/ 	.short	0x0002
        /*0042*/ 	.short	0x0008
        /*0044*/ 	.byte	0x00, 0xf5, 0x21, 0x00


	//----- nvinfo : EIATTR_KPARAM_INFO
	.align		4
.L_94:
        /*0048*/ 	.byte	0x04, 0x17
        /*004a*/ 	.short	(.L_96 - .L_95)
.L_95:
        /*004c*/ 	.word	0x00000000
        /*0050*/ 	.short	0x0001
        /*0052*/ 	.short	0x0004
        /*0054*/ 	.byte	0x00, 0xf0, 0x11, 0x00


	//----- nvinfo : EIATTR_KPARAM_INFO
	.align		4
.L_96:
        /*0058*/ 	.byte	0x04, 0x17
        /*005a*/ 	.short	(.L_98 - .L_97)
.L_97:
        /*005c*/ 	.word	0x00000000
        /*0060*/ 	.short	0x0000
        /*0062*/ 	.short	0x0000
        /*0064*/ 	.byte	0x00, 0xf0, 0x11, 0x00


	//----- nvinfo : EIATTR_SPARSE_MMA_MASK
	.align		4
.L_98:
        /*0068*/ 	.byte	0x03, 0x50
        /*006a*/ 	.short	0x0000


	//----- nvinfo : EIATTR_MAXREG_COUNT
	.align		4
        /*006c*/ 	.byte	0x03, 0x1b
        /*006e*/ 	.short	0x00ff


	//----- nvinfo : EIATTR_MERCURY_ISA_VERSION
	.align		4
        /*0070*/ 	.byte	0x03, 0x5f
        /*0072*/ 	.short	0x0101


	//----- nvinfo : EIATTR_VRC_CTA_INIT_COUNT
	.align		4
        /*0074*/ 	.byte	0x02, 0x4a
	.zero		1
	.zero		1


	//----- nvinfo : EIATTR_EXIT_INSTR_OFFSETS
	.align		4
        /*0078*/ 	.byte	0x04, 0x1c
        /*007a*/ 	.short	(.L_100 - .L_99)


	//   ....[0]....
.L_99:
        /*007c*/ 	.word	0x000011d0


	//   ....[1]....
        /*0080*/ 	.word	0x00001bd0


	//   ....[2]....
        /*0084*/ 	.word	0x00001e00


	//----- nvinfo : EIATTR_CRS_STACK_SIZE
	.align		4
.L_100:
        /*0088*/ 	.byte	0x04, 0x1e
        /*008a*/ 	.short	(.L_102 - .L_101)
.L_101:
        /*008c*/ 	.word	0x00000000


	//----- nvinfo : EIATTR_CBANK_PARAM_SIZE
	.align		4
.L_102:
        /*0090*/ 	.byte	0x03, 0x19
        /*0092*/ 	.short	0x0030


	//----- nvinfo : EIATTR_PARAM_CBANK
	.align		4
        /*0094*/ 	.byte	0x04, 0x0a
        /*0096*/ 	.short	(.L_104 - .L_103)
	.align		4
.L_103:
        /*0098*/ 	.word	index@(.nv.constant0._Z14dropout_kernelifP6__halfPKS_PhSt4pairImmE)
        /*009c*/ 	.short	0x0380
        /*009e*/ 	.short	0x0030


	//----- nvinfo : EIATTR_SW_WAR
	.align		4
.L_104:
        /*00a0*/ 	.byte	0x04, 0x36
        /*00a2*/ 	.short	(.L_106 - .L_105)
.L_105:
        /*00a4*/ 	.word	0x00000008
.L_106:


//--------------------- .nv.info._Z14dropout_kernelifPfPKfPhSt4pairImmE --------------------------
	.section	.nv.info._Z14dropout_kernelifPfPKfPhSt4pairImmE,"",@"SHT_CUDA_INFO"
	.sectionflags	@""
	.align	4


	//----- nvinfo : EIATTR_CUDA_API_VERSION
	.align		4
        /*0000*/ 	.byte	0x04, 0x37
        /*0002*/ 	.short	(.L_108 - .L_107)
.L_107:
        /*0004*/ 	.word	0x00000082


	//----- nvinfo : EIATTR_KPARAM_INFO
	.align		4
.L_108:
        /*0008*/ 	.byte	0x04, 0x17
        /*000a*/ 	.short	(.L_110 - .L_109)
.L_109:
        /*000c*/ 	.word	0x00000000
        /*0010*/ 	.short	0x0005
        /*0012*/ 	.short	0x0020
        /*0014*/ 	.byte	0x00, 0xf0, 0x41, 0x00


	//----- nvinfo : EIATTR_KPARAM_INFO
	.align		4
.L_110:
        /*0018*/ 	.byte	0x04, 0x17
        /*001a*/ 	.short	(.L_112 - .L_111)
.L_111:
        /*001c*/ 	.word	0x00000000
        /*0020*/ 	.short	0x0004
        /*0022*/ 	.short	0x0018
        /*0024*/ 	.byte	0x00, 0xf5, 0x21, 0x00


	//----- nvinfo : EIATTR_KPARAM_INFO
	.align		4
.L_112:
        /*0028*/ 	.byte	0x04, 0x17
        /*002a*/ 	.short	(.L_114 - .L_113)
.L_113:
        /*002c*/ 	.word	0x00000000
        /*0030*/ 	.short	0x0003
        /*0032*/ 	.short	0x0010
        /*0034*/ 	.byte	0x00, 0xf5, 0x21, 0x00


	//----- nvinfo : EIATTR_KPARAM_INFO
	.align		4
.L_114:
        /*0038*/ 	.byte	0x04, 0x17
        /*003a*/ 	.short	(.L_116 - .L_115)
.L_115:
        /*003c*/ 	.word	0x00000000
        /*0040*/ 	.short	0x0002
        /*0042*/ 	.short	0x0008
        /*0044*/ 	.byte	0x00, 0xf5, 0x21, 0x00


	//----- nvinfo : EIATTR_KPARAM_INFO
	.align		4
.L_116:
        /*0048*/ 	.byte	0x04, 0x17
        /*004a*/ 	.short	(.L_118 - .L_117)
.L_117:
        /*004c*/ 	.word	0x00000000
        /*0050*/ 	.short	0x0001
        /*0052*/ 	.short	0x0004
        /*0054*/ 	.byte	0x00, 0xf0, 0x11, 0x00


	//----- nvinfo : EIATTR_KPARAM_INFO
	.align		4
.L_118:
        /*0058*/ 	.byte	0x04, 0x17
        /*005a*/ 	.short	(.L_120 - .L_119)
.L_119:
        /*005c*/ 	.word	0x00000000
        /*0060*/ 	.short	0x0000
        /*0062*/ 	.short	0x0000
        /*0064*/ 	.byte	0x00, 0xf0, 0x11, 0x00


	//----- nvinfo : EIATTR_SPARSE_MMA_MASK
	.align		4
.L_120:
        /*0068*/ 	.byte	0x03, 0x50
        /*006a*/ 	.short	0x0000


	//----- nvinfo : EIATTR_MAXREG_COUNT
	.align		4
        /*006c*/ 	.byte	0x03, 0x1b
        /*006e*/ 	.short	0x00ff


	//----- nvinfo : EIATTR_MERCURY_ISA_VERSION
	.align		4
        /*0070*/ 	.byte	0x03, 0x5f
        /*0072*/ 	.short	0x0101


	//----- nvinfo : EIATTR_VRC_CTA_INIT_COUNT
	.align		4
        /*0074*/ 	.byte	0x02, 0x4a
	.zero		1
	.zero		1


	//----- nvinfo : EIATTR_EXIT_INSTR_OFFSETS
	.align		4
        /*0078*/ 	.byte	0x04, 0x1c
        /*007a*/ 	.short	(.L_122 - .L_121)


	//   ....[0]....
.L_121:
        /*007c*/ 	.word	0x000010d0


	//   ....[1]....
        /*0080*/ 	.word	0x00001a20


	//   ....[2]....
        /*0084*/ 	.word	0x00001c20


	//----- nvinfo : EIATTR_CRS_STACK_SIZE
	.align		4
.L_122:
        /*0088*/ 	.byte	0x04, 0x1e
        /*008a*/ 	.short	(.L_124 - .L_123)
.L_123:
        /*008c*/ 	.word	0x00000000


	//----- nvinfo : EIATTR_CBANK_PARAM_SIZE
	.align		4
.L_124:
        /*0090*/ 	.byte	0x03, 0x19
        /*0092*/ 	.short	0x0030


	//----- nvinfo : EIATTR_PARAM_CBANK
	.align		4
        /*0094*/ 	.byte	0x04, 0x0a
        /*0096*/ 	.short	(.L_126 - .L_125)
	.align		4
.L_125:
        /*0098*/ 	.word	index@(.nv.constant0._Z14dropout_kernelifPfPKfPhSt4pairImmE)
        /*009c*/ 	.short	0x0380
        /*009e*/ 	.short	0x0030


	//----- nvinfo : EIATTR_SW_WAR
	.align		4
.L_126:
        /*00a0*/ 	.byte	0x04, 0x36
        /*00a2*/ 	.short	(.L_128 - .L_127)
.L_127:
        /*00a4*/ 	.word	0x00000008
.L_128:


//--------------------- .nv.callgraph             --------------------------
	.section	.nv.callgraph,"",@"SHT_CUDA_CALLGRAPH"
	.align	4
	.sectionentsize	8
	.align		4
        /*0000*/ 	.word	0x00000000
	.align		4
        /*0004*/ 	.word	0xffffffff
	.align		4
        /*0008*/ 	.word	0x00000000
	.align		4
        /*000c*/ 	.word	0xfffffffe
	.align		4
        /*0010*/ 	.word	0x00000000
	.align		4
        /*0014*/ 	.word	0xfffffffd
	.align		4
        /*0018*/ 	.word	0x00000000
	.align		4
        /*001c*/ 	.word	0xfffffffc


//--------------------- .nv.constant4             --------------------------
	.section	.nv.constant4,"a",@progbits
	.align	8
	.align		8
.nv.constant4:
        /*0000*/ 	.dword	precalc_xorwow_matrix
	.align		8
        /*0008*/ 	.dword	precalc_xorwow_offset_matrix
	.align		8
        /*0010*/ 	.dword	mrg32k3aM1
	.align		8
        /*0018*/ 	.dword	mrg32k3aM2
	.align		8
        /*0020*/ 	.dword	mrg32k3aM1SubSeq
	.align		8
        /*0028*/ 	.dword	mrg32k3aM2SubSeq
	.align		8
        /*0030*/ 	.dword	mrg32k3aM1Seq
	.align		8
        /*0038*/ 	.dword	mrg32k3aM2Seq


//--------------------- .nv.constant3             --------------------------
	.section	.nv.constant3,"a",@progbits
	.align	8
.nv.constant3:
	.type		__cr_lgamma_table,@object
	.size		__cr_lgamma_table,(.L_8 - __cr_lgamma_table)
__cr_lgamma_table:
        /*0000*/ 	.byte	0x00, 0x00, 0x00, 0x00, 0x00, 0x00, 0x00, 0x00, 0x00, 0x00, 0x00, 0x00, 0x00, 0x00, 0x00, 0x00
        /*0010*/ 	.byte	0xef, 0x39, 0xfa, 0xfe, 0x42, 0x2e, 0xe6, 0x3f, 0x02, 0x20, 0x2a, 0xfa, 0x0b, 0xab, 0xfc, 0x3f
        /*0020*/ 	.byte	0xf9, 0x2c, 0x92, 0x7c, 0xa7, 0x6c, 0x09, 0x40, 0xc9, 0x79, 0x44, 0x3c, 0x64, 0x26, 0x13, 0x40
        /*0030*/ 	.byte	0xca, 0x01, 0xcf, 0x3a, 0x27, 0x51, 0x1a, 0x40, 0x30, 0xcc, 0x2d, 0xf3, 0xe1, 0x0c, 0x21, 0x40
        /*0040*/ 	.byte	0x0d, 0xb7, 0xfc, 0x82, 0x8e, 0x35, 0x25, 0x40
.L_8:


//--------------------- .text._Z18dropout_kernel_bwdifPK6__halfPS_PhSt4pairImmE --------------------------
	.section	.text._Z18dropout_kernel_bwdifPK6__halfPS_PhSt4pairImmE,"ax",@progbits
	.align	128
        .global         _Z18dropout_kernel_bwdifPK6__halfPS_PhSt4pairImmE
        .type           _Z18dropout_kernel_bwdifPK6__halfPS_PhSt4pairImmE,@function
        .size           _Z18dropout_kernel_bwdifPK6__halfPS_PhSt4pairImmE,(.L_x_66 - _Z18dropout_kernel_bwdifPK6__halfPS_PhSt4pairImmE)
        .other          _Z18dropout_kernel_bwdifPK6__halfPS_PhSt4pairImmE,@"STO_CUDA_ENTRY STV_DEFAULT"
_Z18dropout_kernel_bwdifPK6__halfPS_PhSt4pairImmE:
.text._Z18dropout_kernel_bwdifPK6__halfPS_PhSt4pairImmE:
[----:B------:R-:W-:Y:S01]  /*0000*/  LDC R1, c[0x0][0x37c] ;  /* 0x0000df00ff017b82 */ /* 0x000fe20000000800 */
[----:B------:R-:W0:Y:S02]  /*0010*/  LDCU UR4, c[0x0][0x384] ;  /* 0x00007080ff0477ac */ /* 0x000e240008000800 */
[----:B0-----:R-:W0:Y:S02]  /*0020*/  F2F.F64.F32 R2, UR4 ;  /* 0x0000000400027d10 */ /* 0x001e240008201800 */
[----:B0-----:R-:W-:-:S06]  /*0030*/  DADD R4, -R2, 1 ;  /* 0x3ff0000002047429 */ /* 0x001fcc0000000100 */
[----:B------:R-:W0:Y:S04]  /*0040*/  MUFU.RCP64H R3, R5 ;  /* 0x0000000500037308 */ /* 0x000e280000001800 */
[----:B------:R-:W-:-:S05]  /*0050*/  VIADD R2, R5, 0x300402 ;  /* 0x0030040205027836 */ /* 0x000fca0000000000 */
[----:B------:R-:W-:Y:S01]  /*0060*/  FSETP.GEU.AND P0, PT, |R2|, 5.8789094863358348022e-39, PT ;  /* 0x004004020200780b */ /* 0x000fe20003f0e200 */
[----:B0-----:R-:W-:-:S08]  /*0070*/  DFMA R6, -R4, R2, 1 ;  /* 0x3ff000000406742b */ /* 0x001fd00000000102 */
[----:B------:R-:W-:-:S08]  /*0080*/  DFMA R6, R6, R6, R6 ;  /* 0x000000060606722b */ /* 0x000fd00000000006 */
[----:B------:R-:W-:-:S08]  /*0090*/  DFMA R6, R2, R6, R2 ;  /* 0x000000060206722b */ /* 0x000fd00000000002 */
[----:B------:R-:W-:-:S08]  /*00a0*/  DFMA R8, -R4, R6, 1 ;  /* 0x3ff000000408742b */ /* 0x000fd00000000106 */
[----:B------:R-:W-:Y:S01]  /*00b0*/  DFMA R2, R6, R8, R6 ;  /* 0x000000080602722b */ /* 0x000fe20000000006 */
[----:B------:R-:W-:Y:S10]  /*00c0*/  @P0 BRA `(.L_x_0) ;  /* 0x0000000000180947 */ /* 0x000ff40003800000 */
[----:B------:R-:W-:-:S05]  /*00d0*/  LOP3.LUT R0, R5, 0x7fffffff, RZ, 0xc0, !PT ;  /* 0x7fffffff05007812 */ /* 0x000fca00078ec0ff */
[----:B------:R-:W-:Y:S01]  /*00e0*/  VIADD R6, R0, 0xfff00000 ;  /* 0xfff0000000067836 */ /* 0x000fe20000000000 */
[----:B------:R-:W-:-:S07]  /*00f0*/  MOV R0, 0x110 ;  /* 0x0000011000007802 */ /* 0x000fce0000000f00 */
[----:B------:R-:W-:Y:S05]  /*0100*/  CALL.REL.NOINC `($__internal_0_$__cuda_sm20_dblrcp_rn_slowpath_v3) ;  /* 0x0000000800b07944 */ /* 0x000fea0003c00000 */
[----:B------:R-:W-:Y:S01]  /*0110*/  IMAD.MOV.U32 R2, RZ, RZ, R4 ;  /* 0x000000ffff027224 */ /* 0x000fe200078e0004 */
[----:B------:R-:W-:-:S07]  /*0120*/  MOV R3, R5 ;  /* 0x0000000500037202 */ /* 0x000fce0000000f00 */
.L_x_0:
[----:B------:R-:W0:Y:S01]  /*0130*/  LDC R6, c[0x0][0x360] ;  /* 0x0000d800ff067b82 */ /* 0x000e220000000800 */
[----:B------:R-:W1:Y:S01]  /*0140*/  S2R R15, SR_TID.X ;  /* 0x00000000000f7919 */ /* 0x000e620000002100 */
[----:B------:R2:W3:Y:S01]  /*0150*/  F2F.F32.F64 R12, R2 ;  /* 0x00000002000c7310 */ /* 0x0004e20000301000 */
[----:B------:R-:W4:Y:S01]  /*0160*/  LDCU.64 UR8, c[0x0][0x358] ;  /* 0x00006b00ff0877ac */ /* 0x000f220008000a00 */
[----:B------:R-:W-:Y:S01]  /*0170*/  BSSY.RECONVERGENT B0, `(.L_x_1) ;  /* 0x0000051000007945 */ /* 0x000fe20003800200 */
[----:B------:R-:W0:Y:S03]  /*0180*/  LDCU.64 UR6, c[0x0][0x398] ;  /* 0x00007300ff0677ac */ /* 0x000e260008000a00 */
[----:B------:R-:W5:Y:S08]  /*0190*/  LDC R0, c[0x0][0x380] ;  /* 0x0000e000ff007b82 */ /* 0x000f700000000800 */
[----:B------:R-:W1:Y:S01]  /*01a0*/  S2UR UR4, SR_CTAID.X ;  /* 0x00000000000479c3 */ /* 0x000e620000002500 */
[----:B0-----:R-:W0:Y:S01]  /*01b0*/  I2F.U32.RP R8, R6 ;  /* 0x0000000600087306 */ /* 0x001e220000209000 */
[----:B------:R-:W-:-:S02]  /*01c0*/  ISETP.NE.U32.AND P2, PT, R6, RZ, PT ;  /* 0x000000ff0600720c */ /* 0x000fc40003f45070 */
[----:B-----5:R-:W-:-:S04]  /*01d0*/  SHF.R.S32.HI R7, RZ, 0x1f, R0 ;  /* 0x0000001fff077819 */ /* 0x020fc80000011400 */
[----:B------:R-:W-:Y:S01]  /*01e0*/  LEA.HI R7, R7, R0, RZ, 0x2 ;  /* 0x0000000007077211 */ /* 0x000fe200078f10ff */
[----:B0-----:R-:W0:Y:S03]  /*01f0*/  MUFU.RCP R8, R8 ;  /* 0x0000000800087308 */ /* 0x001e260000001000 */
[----:B------:R-:W-:Y:S01]  /*0200*/  SHF.R.S32.HI R13, RZ, 0x2, R7 ;  /* 0x00000002ff0d7819 */ /* 0x000fe20000011407 */
[----:B-1----:R-:W-:-:S03]  /*0210*/  IMAD R18, R6, UR4, R15 ;  /* 0x0000000406127c24 */ /* 0x002fc6000f8e020f */
[----:B------:R-:W-:Y:S01]  /*0220*/  SHF.R.S32.HI R16, RZ, 0x1f, R13 ;  /* 0x0000001fff107819 */ /* 0x000fe2000001140d */
[----:B0-----:R-:W-:-:S04]  /*0230*/  VIADD R4, R8, 0xffffffe ;  /* 0x0ffffffe08047836 */ /* 0x001fc80000000000 */
[----:B------:R0:W1:Y:S02]  /*0240*/  F2I.FTZ.U32.TRUNC.NTZ R5, R4 ;  /* 0x0000000400057305 */ /* 0x000064000021f000 */
[----:B0-----:R-:W-:Y:S01]  /*0250*/  MOV R4, RZ ;  /* 0x000000ff00047202 */ /* 0x001fe20000000f00 */
[----:B-1----:R-:W-:-:S04]  /*0260*/  IMAD.MOV R9, RZ, RZ, -R5 ;  /* 0x000000ffff097224 */ /* 0x002fc800078e0a05 */
[----:B------:R-:W-:-:S04]  /*0270*/  IMAD R9, R9, R6, RZ ;  /* 0x0000000609097224 */ /* 0x000fc800078e02ff */
[----:B------:R-:W-:-:S04]  /*0280*/  IMAD.HI.U32 R8, R5, R9, R4 ;  /* 0x0000000905087227 */ /* 0x000fc800078e0004 */
[----:B------:R-:W-:-:S04]  /*0290*/  VIADD R5, R13, 0xffffffff ;  /* 0xffffffff0d057836 */ /* 0x000fc80000000000 */
[----:B------:R-:W-:-:S04]  /*02a0*/  IMAD.HI.U32 R7, R8, R5, RZ ;  /* 0x0000000508077227 */ /* 0x000fc800078e00ff */
[----:B------:R-:W-:-:S04]  /*02b0*/  IMAD.MOV R4, RZ, RZ, -R7 ;  /* 0x000000ffff047224 */ /* 0x000fc800078e0a07 */
[----:B------:R-:W-:-:S05]  /*02c0*/  IMAD R5, R6, R4, R5 ;  /* 0x0000000406057224 */ /* 0x000fca00078e0205 */
[----:B------:R-:W-:-:S13]  /*02d0*/  ISETP.GE.U32.AND P0, PT, R5, R6, PT ;  /* 0x000000060500720c */ /* 0x000fda0003f06070 */
[-C--:B------:R-:W-:Y:S01]  /*02e0*/  @P0 IADD3 R5, PT, PT, R5, -R6.reuse, RZ ;  /* 0x8000000605050210 */ /* 0x080fe20007ffe0ff */
[----:B------:R-:W-:Y:S01]  /*02f0*/  @P0 VIADD R7, R7, 0x1 ;  /* 0x0000000107070836 */ /* 0x000fe20000000000 */
[----:B------:R-:W-:Y:S02]  /*0300*/  ISETP.GE.U32.AND P0, PT, R18, R13, PT ;  /* 0x0000000d1200720c */ /* 0x000fe40003f06070 */
[----:B------:R-:W-:Y:S02]  /*0310*/  ISETP.GE.U32.AND P1, PT, R5, R6, PT ;  /* 0x000000060500720c */ /* 0x000fe40003f26070 */
[----:B------:R-:W-:-:S11]  /*0320*/  ISETP.GE.U32.AND.EX P0, PT, RZ, R16, PT, P0 ;  /* 0x00000010ff00720c */ /* 0x000fd60003f06100 */
[----:B------:R-:W-:Y:S01]  /*0330*/  @P1 VIADD R7, R7, 0x1 ;  /* 0x0000000107071836 */ /* 0x000fe20000000000 */
[----:B------:R-:W-:-:S05]  /*0340*/  @!P2 LOP3.LUT R7, RZ, R6, RZ, 0x33, !PT ;  /* 0x00000006ff07a212 */ /* 0x000fca00078e33ff */
[----:B------:R-:W-:-:S05]  /*0350*/  IMAD R14, R7, R6, R6 ;  /* 0x00000006070e7224 */ /* 0x000fca00078e0206 */
[----:B------:R-:W-:-:S04]  /*0360*/  LEA R17, R14, R15, 0x2 ;  /* 0x0000000f0e117211 */ /* 0x000fc800078e10ff */
[----:B------:R-:W-:Y:S01]  /*0370*/  ISETP.GE.AND P1, PT, R17, R0, PT ;  /* 0x000000001100720c */ /* 0x000fe20003f26270 */
[----:B--234-:R-:W-:-:S12]  /*0380*/  @P0 BRA `(.L_x_2) ;  /* 0x0000000000bc0947 */ /* 0x01cfd80003800000 */
[----:B------:R-:W0:Y:S01]  /*0390*/  LDC.64 R4, c[0x0][0x388] ;  /* 0x0000e200ff047b82 */ /* 0x000e220000000a00 */
[----:B------:R-:W1:Y:S01]  /*03a0*/  LDCU UR4, c[0x0][0x370] ;  /* 0x00006e00ff0477ac */ /* 0x000e620008000800 */
[----:B------:R-:W-:-:S06]  /*03b0*/  IMAD.MOV.U32 R19, RZ, RZ, RZ ;  /* 0x000000ffff137224 */ /* 0x000fcc00078e00ff */
[----:B------:R-:W2:Y:S01]  /*03c0*/  LDC.64 R2, c[0x0][0x390] ;  /* 0x0000e400ff027b82 */ /* 0x000ea20000000a00 */
[----:B-1----:R-:W-:-:S07]  /*03d0*/  IMAD R21, R6, UR4, RZ ;  /* 0x0000000406157c24 */ /* 0x002fce000f8e02ff */
.L_x_3:
[----:B-1----:R-:W-:-:S04]  /*03e0*/  IMAD.SHL.U32 R11, R18, 0x4, RZ ;  /* 0x00000004120b7824 */ /* 0x002fc800078e00ff */
[C---:B0-----:R-:W-:Y:S01]  /*03f0*/  IMAD.WIDE R8, R11.reuse, 0x2, R4 ;  /* 0x000000020b087825 */ /* 0x041fe200078e0204 */
[----:B------:R-:W-:-:S04]  /*0400*/  IADD3 R6, P0, PT, R11, UR6, RZ ;  /* 0x000000060b067c10 */ /* 0x000fc8000ff1e0ff */
[----:B------:R-:W-:Y:S01]  /*0410*/  LEA.HI.X.SX32 R7, R11, UR7, 0x1, P0 ;  /* 0x000000070b077c11 */ /* 0x000fe200080f0eff */
[----:B------:R-:W3:Y:S04]  /*0420*/  LDG.E R20, desc[UR8][R8.64] ;  /* 0x0000000808147981 */ /* 0x000ee8000c1e1900 */
[----:B------:R-:W4:Y:S01]  /*0430*/  LDG.E.U8 R10, desc[UR8][R6.64] ;  /* 0x00000008060a7981 */ /* 0x000f22000c1e1100 */
[----:B---3--:R-:W-:Y:S01]  /*0440*/  HADD2.F32 R23, -RZ, R20.H0_H0 ;  /* 0x20000014ff177230 */ /* 0x008fe20000004100 */
[----:B----4-:R-:W-:-:S04]  /*0450*/  I2FP.F32.U32 R10, R10 ;  /* 0x0000000a000a7245 */ /* 0x010fc80000201000 */
[----:B------:R-:W-:-:S04]  /*0460*/  FMUL R23, R12, R23 ;  /* 0x000000170c177220 */ /* 0x000fc80000400000 */
[----:B------:R-:W-:-:S05]  /*0470*/  FMUL R10, R23, R10 ;  /* 0x0000000a170a7220 */ /* 0x000fca0000400000 */
[----:B------:R-:W-:Y:S01]  /*0480*/  F2FP.F16.F32.PACK_AB R22, RZ, R10 ;  /* 0x0000000aff16723e */ /* 0x000fe200000000ff */
[----:B--2---:R-:W-:-:S03]  /*0490*/  IMAD.WIDE R10, R11, 0x2, R2 ;  /* 0x000000020b0a7825 */ /* 0x004fc600078e0202 */
[----:B------:R-:W-:Y:S02]  /*04a0*/  PRMT R25, R22, 0x7610, R25 ;  /* 0x0000761016197816 */ /* 0x000fe40000000019 */
[----:B------:R-:W2:Y:S04]  /*04b0*/  LDG.E R22, desc[UR8][R8.64+0x4] ;  /* 0x0000040808167981 */ /* 0x000ea8000c1e1900 */
[----:B------:R1:W-:Y:S04]  /*04c0*/  STG.E.U16 desc[UR8][R10.64], R25 ;  /* 0x000000190a007986 */ /* 0x0003e8000c101508 */
[----:B------:R-:W3:Y:S01]  /*04d0*/  LDG.E.U8 R24, desc[UR8][R6.64+0x1] ;  /* 0x0000010806187981 */ /* 0x000ee2000c1e1100 */
[----:B------:R-:W-:-:S05]  /*04e0*/  HADD2.F32 R23, -RZ, R20.H1_H1 ;  /* 0x30000014ff177230 */ /* 0x000fca0000004100 */
[----:B------:R-:W-:Y:S01]  /*04f0*/  FMUL R23, R12, R23 ;  /* 0x000000170c177220 */ /* 0x000fe20000400000 */
[----:B---3--:R-:W-:-:S05]  /*0500*/  I2FP.F32.U32 R24, R24 ;  /* 0x0000001800187245 */ /* 0x008fca0000201000 */
[----:B------:R-:W-:-:S05]  /*0510*/  FMUL R23, R23, R24 ;  /* 0x0000001817177220 */ /* 0x000fca0000400000 */
[----:B------:R-:W-:-:S05]  /*0520*/  F2FP.F16.F32.PACK_AB R23, RZ, R23 ;  /* 0x00000017ff17723e */ /* 0x000fca00000000ff */
[----:B------:R1:W-:Y:S04]  /*0530*/  STG.E.U16 desc[UR8][R10.64+0x2], R23 ;  /* 0x000002170a007986 */ /* 0x0003e8000c101508 */
[----:B------:R-:W3:Y:S01]  /*0540*/  LDG.E.U8 R20, desc[UR8][R6.64+0x2] ;  /* 0x0000020806147981 */ /* 0x000ee2000c1e1100 */
[----:B--2---:R-:W-:-:S05]  /*0550*/  HADD2.F32 R9, -RZ, R22.H0_H0 ;  /* 0x20000016ff097230 */ /* 0x004fca0000004100 */
[----:B------:R-:W-:Y:S01]  /*0560*/  FMUL R9, R12, R9 ;  /* 0x000000090c097220 */ /* 0x000fe20000400000 */
[----:B---3--:R-:W-:-:S05]  /*0570*/  I2FP.F32.U32 R20, R20 ;  /* 0x0000001400147245 */ /* 0x008fca0000201000 */
[----:B------:R-:W-:-:S05]  /*0580*/  FMUL R9, R9, R20 ;  /* 0x0000001409097220 */ /* 0x000fca0000400000 */
[----:B------:R-:W-:-:S04]  /*0590*/  F2FP.F16.F32.PACK_AB R9, RZ, R9 ;  /* 0x00000009ff09723e */ /* 0x000fc800000000ff */
[----:B------:R-:W-:-:S05]  /*05a0*/  PRMT R20, R9, 0x7610, R20 ;  /* 0x0000761009147816 */ /* 0x000fca0000000014 */
[----:B------:R1:W-:Y:S04]  /*05b0*/  STG.E.U16 desc[UR8][R10.64+0x4], R20 ;  /* 0x000004140a007986 */ /* 0x0003e8000c101508 */
[----:B------:R-:W2:Y:S01]  /*05c0*/  LDG.E.U8 R8, desc[UR8][R6.64+0x3] ;  /* 0x0000030806087981 */ /* 0x000ea2000c1e1100 */
[----:B------:R-:W-:Y:S01]  /*05d0*/  HADD2.F32 R9, -RZ, R22.H1_H1 ;  /* 0x30000016ff097230 */ /* 0x000fe20000004100 */
[----:B------:R-:W-:-:S04]  /*05e0*/  IADD3 R18, P0, PT, R21, R18, RZ ;  /* 0x0000001215127210 */ /* 0x000fc80007f1e0ff */
[----:B------:R-:W-:Y:S01]  /*05f0*/  FMUL R9, R12, R9 ;  /* 0x000000090c097220 */ /* 0x000fe20000400000 */
[----:B------:R-:W-:Y:S02]  /*0600*/  IADD3.X R19, PT, PT, RZ, R19, RZ, P0, !PT ;  /* 0x00000013ff137210 */ /* 0x000fe400007fe4ff */
[----:B------:R-:W-:-:S04]  /*0610*/  ISETP.GE.U32.AND P0, PT, R18, R13, PT ;  /* 0x0000000d1200720c */ /* 0x000fc80003f06070 */
[----:B------:R-:W-:Y:S02]  /*0620*/  ISETP.GE.U32.AND.EX P0, PT, R19, R16, PT, P0 ;  /* 0x000000101300720c */ /* 0x000fe40003f06100 */
[----:B--2---:R-:W-:-:S05]  /*0630*/  I2FP.F32.U32 R8, R8 ;  /* 0x0000000800087245 */ /* 0x004fca0000201000 */
[----:B------:R-:W-:-:S05]  /*0640*/  FMUL R8, R9, R8 ;  /* 0x0000000809087220 */ /* 0x000fca0000400000 */
[----:B------:R-:W-:-:S05]  /*0650*/  F2FP.F16.F32.PACK_AB R8, RZ, R8 ;  /* 0x00000008ff08723e */ /* 0x000fca00000000ff */
[----:B------:R1:W-:Y:S01]  /*0660*/  STG.E.U16 desc[UR8][R10.64+0x6], R8 ;  /* 0x000006080a007986 */ /* 0x0003e2000c101508 */
[----:B------:R-:W-:Y:S05]  /*0670*/  @!P0 BRA `(.L_x_3) ;  /* 0xfffffffc00588947 */ /* 0x000fea000383ffff */
.L_x_2:
[----:B------:R-:W-:Y:S05]  /*0680*/  BSYNC.RECONVERGENT B0 ;  /* 0x0000000000007941 */ /* 0x000fea0003800200 */
.L_x_1:
[----:B------:R-:W-:Y:S05]  /*0690*/  @P1 EXIT ;  /* 0x000000000000194d */ /* 0x000fea0003800000 */
[----:B------:R-:W-:Y:S01]  /*06a0*/  IMAD.IADD R2, R0, 0x1, -R15 ;  /* 0x0000000100027824 */ /* 0x000fe200078e0a0f */
[----:B------:R-:W0:Y:S01]  /*06b0*/  LDCU.64 UR4, c[0x0][0x398] ;  /* 0x00007300ff0477ac */ /* 0x000e220008000a00 */
[----:B------:R-:W-:Y:S01]  /*06c0*/  IMAD R14, R14, 0x4, -R0 ;  /* 0x000000040e0e7824 */ /* 0x000fe200078e0a00 */
[----:B------:R-:W-:Y:S02]  /*06d0*/  BSSY.RECONVERGENT B0, `(.L_x_4) ;  /* 0x0000018000007945 */ /* 0x000fe40003800200 */
[----:B------:R-:W-:Y:S02]  /*06e0*/  LOP3.LUT P1, R6, R2, 0x3, RZ, 0xc0, !PT ;  /* 0x0000000302067812 */ /* 0x000fe4000782c0ff */
[----:B------:R-:W-:-:S04]  /*06f0*/  IADD3 R14, PT, PT, R14, R15, RZ ;  /* 0x0000000f0e0e7210 */ /* 0x000fc80007ffe0ff */
[----:B------:R-:W-:-:S07]  /*0700*/  ISETP.GT.U32.AND P0, PT, R14, -0x4, PT ;  /* 0xfffffffc0e00780c */ /* 0x000fce0003f04070 */
[----:B------:R-:W-:Y:S06]  /*0710*/  @!P1 BRA `(.L_x_5) ;  /* 0x00000000004c9947 */ /* 0x000fec0003800000 */
[----:B------:R-:W2:Y:S01]  /*0720*/  LDC.64 R2, c[0x0][0x388] ;  /* 0x0000e200ff027b82 */ /* 0x000ea20000000a00 */
[----:B------:R-:W-:-:S07]  /*0730*/  IMAD.MOV R13, RZ, RZ, -R6 ;  /* 0x000000ffff0d7224 */ /* 0x000fce00078e0a06 */
[----:B------:R-:W3:Y:S02]  /*0740*/  LDC.64 R4, c[0x0][0x390] ;  /* 0x0000e400ff047b82 */ /* 0x000ee40000000a00 */
.L_x_6:
[C---:B--2-4-:R-:W-:Y:S01]  /*0750*/  IMAD.WIDE R6, R17.reuse, 0x2, R2 ;  /* 0x0000000211067825 */ /* 0x054fe200078e0202 */
[----:B01----:R-:W-:-:S04]  /*0760*/  IADD3 R10, P1, PT, R17, UR4, RZ ;  /* 0x00000004110a7c10 */ /* 0x003fc8000ff3e0ff */
[----:B------:R-:W-:Y:S01]  /*0770*/  LEA.HI.X.SX32 R11, R17, UR5, 0x1, P1 ;  /* 0x00000005110b7c11 */ /* 0x000fe200088f0eff */
[----:B------:R-:W2:Y:S04]  /*0780*/  LDG.E.U16 R6, desc[UR8][R6.64] ;  /* 0x0000000806067981 */ /* 0x000ea8000c1e1500 */
[----:B------:R-:W4:Y:S01]  /*0790*/  LDG.E.U8 R10, desc[UR8][R10.64] ;  /* 0x000000080a0a7981 */ /* 0x000f22000c1e1100 */
[----:B------:R-:W-:-:S05]  /*07a0*/  VIADD R13, R13, 0x1 ;  /* 0x000000010d0d7836 */ /* 0x000fca0000000000 */
[----:B------:R-:W-:Y:S01]  /*07b0*/  ISETP.NE.AND P1, PT, R13, RZ, PT ;  /* 0x000000ff0d00720c */ /* 0x000fe20003f25270 */
[----:B--2---:R-:W-:Y:S01]  /*07c0*/  HADD2.F32 R9, -RZ, R6.H0_H0 ;  /* 0x20000006ff097230 */ /* 0x004fe20000004100 */
[----:B----4-:R-:W-:-:S04]  /*07d0*/  I2FP.F32.U32 R8, R10 ;  /* 0x0000000a00087245 */ /* 0x010fc80000201000 */
[----:B------:R-:W-:-:S04]  /*07e0*/  FMUL R9, R12, R9 ;  /* 0x000000090c097220 */ /* 0x000fc80000400000 */
[----:B------:R-:W-:-:S05]  /*07f0*/  FMUL R8, R9, R8 ;  /* 0x0000000809087220 */ /* 0x000fca0000400000 */
[----:B------:R-:W-:Y:S01]  /*0800*/  F2FP.F16.F32.PACK_AB R7, RZ, R8 ;  /* 0x00000008ff07723e */ /* 0x000fe200000000ff */
[C---:B---3--:R-:W-:Y:S01]  /*0810*/  IMAD.WIDE R8, R17.reuse, 0x2, R4 ;  /* 0x0000000211087825 */ /* 0x048fe200078e0204 */
[----:B------:R-:W-:-:S04]  /*0820*/  IADD3 R17, PT, PT, R17, 0x1, RZ ;  /* 0x0000000111117810 */ /* 0x000fc80007ffe0ff */
[----:B------:R4:W-:Y:S01]  /*0830*/  STG.E.U16 desc[UR8][R8.64], R7 ;  /* 0x0000000708007986 */ /* 0x0009e2000c101508 */
[----:B------:R-:W-:Y:S05]  /*0840*/  @P1 BRA `(.L_x_6) ;  /* 0xfffffffc00c01947 */ /* 0x000fea000383ffff */
.L_x_5:
[----:B0-----:R-:W-:Y:S05]  /*0850*/  BSYNC.RECONVERGENT B0 ;  /* 0x0000000000007941 */ /* 0x001fea0003800200 */
.L_x_4:
[----:B------:R-:W-:Y:S05]  /*0860*/  @P0 EXIT ;  /* 0x000000000000094d */ /* 0x000fea0003800000 */
[----:B------:R-:W0:Y:S01]  /*0870*/  LDCU.64 UR6, c[0x0][0x388] ;  /* 0x00007100ff0677ac */ /* 0x000e220008000a00 */
[----:B------:R-:W2:Y:S01]  /*0880*/  LDCU.64 UR4, c[0x0][0x390] ;  /* 0x00007200ff0477ac */ /* 0x000ea20008000a00 */
[----:B------:R-:W3:Y:S01]  /*0890*/  LDCU.64 UR10, c[0x0][0x398] ;  /* 0x00007300ff0a77ac */ /* 0x000ee20008000a00 */
[----:B0-----:R-:W-:Y:S02]  /*08a0*/  UIADD3 UR6, UP0, UPT, UR6, 0x4, URZ ;  /* 0x0000000406067890 */ /* 0x001fe4000ff1e0ff */
[----:B--2---:R-:W-:Y:S02]  /*08b0*/  UIADD3 UR4, UP1, UPT, UR4, 0x4, URZ ;  /* 0x0000000404047890 */ /* 0x004fe4000ff3e0ff */
[----:B------:R-:W-:Y:S02]  /*08c0*/  UIADD3.X UR7, UPT, UPT, URZ, UR7, URZ, UP0, !UPT ;  /* 0x00000007ff077290 */ /* 0x000fe400087fe4ff */
[----:B---3--:R-:W-:-:S12]  /*08d0*/  UIADD3.X UR5, UPT, UPT, URZ, UR5, URZ, UP1, !UPT ;  /* 0x00000005ff057290 */ /* 0x008fd80008ffe4ff */
.L_x_7:
[----:B------:R-:W-:Y:S01]  /*08e0*/  IMAD.U32 R4, RZ, RZ, UR6 ;  /* 0x00000006ff047e24 */ /* 0x000fe2000f8e00ff */
[----:B------:R-:W-:Y:S01]  /*08f0*/  IADD3.X R2, P0, PT, R17, UR10, RZ, PT, !PT ;  /* 0x0000000a11027c10 */ /* 0x000fe2000bf1e4ff */
[----:B------:R-:W-:-:S03]  /*0900*/  IMAD.U32 R5, RZ, RZ, UR7 ;  /* 0x00000007ff057e24 */ /* 0x000fc6000f8e00ff */
[C---:B------:R-:W-:Y:S01]  /*0910*/  LEA.HI.X.SX32 R3, R17.reuse, UR11, 0x1, P0 ;  /* 0x0000000b11037c11 */ /* 0x040fe200080f0eff */
[----:B------:R-:W-:-:S04]  /*0920*/  IMAD.WIDE R4, R17, 0x2, R4 ;  /* 0x0000000211047825 */ /* 0x000fc800078e0204 */
[----:B-12-4-:R-:W2:Y:S04]  /*0930*/  LDG.E.U8 R8, desc[UR8][R2.64+-0x1] ;  /* 0xffffff0802087981 */ /* 0x016ea8000c1e1100 */
[----:B------:R-:W3:Y:S01]  /*0940*/  LDG.E.U16 R6, desc[UR8][R4.64+-0x4] ;  /* 0xfffffc0804067981 */ /* 0x000ee2000c1e1500 */
[----:B--2---:R-:W-:Y:S01]  /*0950*/  I2FP.F32.U32 R8, R8 ;  /* 0x0000000800087245 */ /* 0x004fe20000201000 */
[----:B---3--:R-:W-:-:S05]  /*0960*/  HADD2.F32 R7, -RZ, R6.H0_H0 ;  /* 0x20000006ff077230 */ /* 0x008fca0000004100 */
[----:B------:R-:W-:-:S04]  /*0970*/  FMUL R7, R12, R7 ;  /* 0x000000070c077220 */ /* 0x000fc80000400000 */
[----:B------:R-:W-:Y:S01]  /*0980*/  FMUL R8, R7, R8 ;  /* 0x0000000807087220 */ /* 0x000fe20000400000 */
[----:B------:R-:W-:Y:S01]  /*0990*/  MOV R6, UR4 ;  /* 0x0000000400067c02 */ /* 0x000fe20008000f00 */
[----:B------:R-:W-:-:S03]  /*09a0*/  IMAD.U32 R7, RZ, RZ, UR5 ;  /* 0x00000005ff077e24 */ /* 0x000fc6000f8e00ff */
[----:B------:R-:W-:Y:S01]  /*09b0*/  F2FP.F16.F32.PACK_AB R8, RZ, R8 ;  /* 0x00000008ff08723e */ /* 0x000fe200000000ff */
[----:B------:R-:W-:-:S03]  /*09c0*/  IMAD.WIDE R6, R17, 0x2, R6 ;  /* 0x0000000211067825 */ /* 0x000fc600078e0206 */
[----:B------:R-:W-:-:S05]  /*09d0*/  PRMT R11, R8, 0x7610, R11 ;  /* 0x00007610080b7816 */ /* 0x000fca000000000b */
[----:B------:R0:W-:Y:S04]  /*09e0*/  STG.E.U16 desc[UR8][R6.64+-0x4], R11 ;  /* 0xfffffc0b06007986 */ /* 0x0001e8000c101508 */
[----:B------:R-:W2:Y:S04]  /*09f0*/  LDG.E.U16 R8, desc[UR8][R4.64+-0x2] ;  /* 0xfffffe0804087981 */ /* 0x000ea8000c1e1500 */
[----:B------:R-:W3:Y:S01]  /*0a00*/  LDG.E.U8 R10, desc[UR8][R2.64] ;  /* 0x00000008020a7981 */ /* 0x000ee2000c1e1100 */
[----:B--2---:R-:W-:Y:S01]  /*0a10*/  HADD2.F32 R9, -RZ, R8.H0_H0 ;  /* 0x20000008ff097230 */ /* 0x004fe20000004100 */
[----:B---3--:R-:W-:-:S04]  /*0a20*/  I2FP.F32.U32 R10, R10 ;  /* 0x0000000a000a7245 */ /* 0x008fc80000201000 */
[----:B------:R-:W-:-:S04]  /*0a30*/  FMUL R9, R12, R9 ;  /* 0x000000090c097220 */ /* 0x000fc80000400000 */
[----:B------:R-:W-:-:S05]  /*0a40*/  FMUL R9, R9, R10 ;  /* 0x0000000a09097220 */ /* 0x000fca0000400000 */
[----:B------:R-:W-:-:S04]  /*0a50*/  F2FP.F16.F32.PACK_AB R9, RZ, R9 ;  /* 0x00000009ff09723e */ /* 0x000fc800000000ff */
[----:B------:R-:W-:-:S05]  /*0a60*/  PRMT R13, R9, 0x7610, R13 ;  /* 0x00007610090d7816 */ /* 0x000fca000000000d */
[----:B------:R2:W-:Y:S04]  /*0a70*/  STG.E.U16 desc[UR8][R6.64+-0x2], R13 ;  /* 0xfffffe0d06007986 */ /* 0x0005e8000c101508 */
[----:B------:R-:W3:Y:S04]  /*0a80*/  LDG.E.U16 R8, desc[UR8][R4.64] ;  /* 0x0000000804087981 */ /* 0x000ee8000c1e1500 */
[----:B------:R-:W4:Y:S01]  /*0a90*/  LDG.E.U8 R10, desc[UR8][R2.64+0x1] ;  /* 0x00000108020a7981 */ /* 0x000f22000c1e1100 */
[----:B---3--:R-:W-:Y:S01]  /*0aa0*/  HADD2.F32 R9, -RZ, R8.H0_H0 ;  /* 0x20000008ff097230 */ /* 0x008fe20000004100 */
[----:B----4-:R-:W-:-:S04]  /*0ab0*/  I2FP.F32.U32 R10, R10 ;  /* 0x0000000a000a7245 */ /* 0x010fc80000201000 */
[----:B------:R-:W-:-:S04]  /*0ac0*/  FMUL R9, R12, R9 ;  /* 0x000000090c097220 */ /* 0x000fc80000400000 */
[----:B------:R-:W-:-:S05]  /*0ad0*/  FMUL R9, R9, R10 ;  /* 0x0000000a09097220 */ /* 0x000fca0000400000 */
[----:B------:R-:W-:-:S04]  /*0ae0*/  F2FP.F16.F32.PACK_AB R9, RZ, R9 ;  /* 0x00000009ff09723e */ /* 0x000fc800000000ff */
[----:B0-----:R-:W-:-:S05]  /*0af0*/  PRMT R11, R9, 0x7610, R11 ;  /* 0x00007610090b7816 */ /* 0x001fca000000000b */
[----:B------:R2:W-:Y:S04]  /*0b00*/  STG.E.U16 desc[UR8][R6.64], R11 ;  /* 0x0000000b06007986 */ /* 0x0005e8000c101508 */
[----:B------:R-:W3:Y:S04]  /*0b10*/  LDG.E.U16 R8, desc[UR8][R4.64+0x2] ;  /* 0x0000020804087981 */ /* 0x000ee8000c1e1500 */
[----:B------:R-:W4:Y:S01]  /*0b20*/  LDG.E.U8 R10, desc[UR8][R2.64+0x2] ;  /* 0x00000208020a7981 */ /* 0x000f22000c1e1100 */
[----:B------:R-:W-:-:S05]  /*0b30*/  VIADD R17, R17, 0x4 ;  /* 0x0000000411117836 */ /* 0x000fca0000000000 */
[----:B------:R-:W-:Y:S01]  /*0b40*/  ISETP.GE.AND P0, PT, R17, R0, PT ;  /* 0x000000001100720c */ /* 0x000fe20003f06270 */
[----:B---3--:R-:W-:Y:S01]  /*0b50*/  HADD2.F32 R9, -RZ, R8.H0_H0 ;  /* 0x20000008ff097230 */ /* 0x008fe20000004100 */
[----:B----4-:R-:W-:-:S04]  /*0b60*/  I2FP.F32.U32 R10, R10 ;  /* 0x0000000a000a7245 */ /* 0x010fc80000201000 */
[----:B------:R-:W-:-:S04]  /*0b70*/  FMUL R9, R12, R9 ;  /* 0x000000090c097220 */ /* 0x000fc80000400000 */
[----:B------:R-:W-:-:S05]  /*0b80*/  FMUL R9, R9, R10 ;  /* 0x0000000a09097220 */ /* 0x000fca0000400000 */
[----:B------:R-:W-:-:S05]  /*0b90*/  F2FP.F16.F32.PACK_AB R9, RZ, R9 ;  /* 0x00000009ff09723e */ /* 0x000fca00000000ff */
[----:B------:R2:W-:Y:S01]  /*0ba0*/  STG.E.U16 desc[UR8][R6.64+0x2], R9 ;  /* 0x0000020906007986 */ /* 0x0005e2000c101508 */
[----:B------:R-:W-:Y:S05]  /*0bb0*/  @!P0 BRA `(.L_x_7) ;  /* 0xfffffffc00488947 */ /* 0x000fea000383ffff */
[----:B------:R-:W-:Y:S05]  /*0bc0*/  EXIT ;  /* 0x000000000000794d */ /* 0x000fea0003800000 */
        .weak           $__internal_0_$__cuda_sm20_dblrcp_rn_slowpath_v3
        .type           $__internal_0_$__cuda_sm20_dblrcp_rn_slowpath_v3,@function
        .size           $__internal_0_$__cuda_sm20_dblrcp_rn_slowpath_v3,(.L_x_66 - $__internal_0_$__cuda_sm20_dblrcp_rn_slowpath_v3)
$__internal_0_$__cuda_sm20_dblrcp_rn_slowpath_v3:
[----:B------:R-:W-:Y:S01]  /*0bd0*/  MOV R2, R4 ;  /* 0x0000000400027202 */ /* 0x000fe20000000f00 */
[----:B------:R-:W-:-:S06]  /*0be0*/  IMAD.MOV.U32 R3, RZ, RZ, R5 ;  /* 0x000000ffff037224 */ /* 0x000fcc00078e0005 */
[----:B------:R-:W-:-:S14]  /*0bf0*/  DSETP.GTU.AND P0, PT, |R2|, +INF , PT ;  /* 0x7ff000000200742a */ /* 0x000fdc0003f0c200 */
[----:B------:R-:W-:Y:S05]  /*0c00*/  @P0 BRA `(.L_x_8) ;  /* 0x00000000007c0947 */ /* 0x000fea0003800000 */
[----:B------:R-:W-:-:S05]  /*0c10*/  LOP3.LUT R7, R5, 0x7fffffff, RZ, 0xc0, !PT ;  /* 0x7fffffff05077812 */ /* 0x000fca00078ec0ff */
[----:B------:R-:W-:-:S05]  /*0c20*/  VIADD R4, R7, 0xffffffff ;  /* 0xffffffff07047836 */ /* 0x000fca0000000000 */
[----:B------:R-:W-:-:S13]  /*0c30*/  ISETP.GE.U32.AND P0, PT, R4, 0x7fefffff, PT ;  /* 0x7fefffff0400780c */ /* 0x000fda0003f06070 */
[----:B------:R-:W-:Y:S02]  /*0c40*/  @P0 LOP3.LUT R5, R3, 0x7ff00000, RZ, 0x3c, !PT ;  /* 0x7ff0000003050812 */ /* 0x000fe400078e3cff */
[----:B------:R-:W-:Y:S01]  /*0c50*/  @P0 MOV R4, RZ ;  /* 0x000000ff00040202 */ /* 0x000fe20000000f00 */
[----:B------:R-:W-:Y:S06]  /*0c60*/  @P0 BRA `(.L_x_9) ;  /* 0x00000000006c0947 */ /* 0x000fec0003800000 */
[----:B------:R-:W-:-:S13]  /*0c70*/  ISETP.GE.U32.AND P0, PT, R7, 0x1000001, PT ;  /* 0x010000010700780c */ /* 0x000fda0003f06070 */
[----:B------:R-:W-:Y:S05]  /*0c80*/  @!P0 BRA `(.L_x_10) ;  /* 0x0000000000348947 */ /* 0x000fea0003800000 */
[----:B------:R-:W-:Y:S02]  /*0c90*/  VIADD R5, R3, 0xc0200000 ;  /* 0xc020000003057836 */ /* 0x000fe40000000000 */
[----:B------:R-:W-:Y:S02]  /*0ca0*/  IMAD.MOV.U32 R4, RZ, RZ, R2 ;  /* 0x000000ffff047224 */ /* 0x000fe400078e0002 */
[----:B------:R-:W0:Y:S04]  /*0cb0*/  MUFU.RCP64H R7, R5 ;  /* 0x0000000500077308 */ /* 0x000e280000001800 */
[----:B0-----:R-:W-:-:S08]  /*0cc0*/  DFMA R8, -R4, R6, 1 ;  /* 0x3ff000000408742b */ /* 0x001fd00000000106 */
[----:B------:R-:W-:-:S08]  /*0cd0*/  DFMA R8, R8, R8, R8 ;  /* 0x000000080808722b */ /* 0x000fd00000000008 */
[----:B------:R-:W-:-:S08]  /*0ce0*/  DFMA R8, R6, R8, R6 ;  /* 0x000000080608722b */ /* 0x000fd00000000006 */
[----:B------:R-:W-:-:S08]  /*0cf0*/  DFMA R6, -R4, R8, 1 ;  /* 0x3ff000000406742b */ /* 0x000fd00000000108 */
[----:B------:R-:W-:-:S08]  /*0d00*/  DFMA R6, R8, R6, R8 ;  /* 0x000000060806722b */ /* 0x000fd00000000008 */
[----:B------:R-:W-:-:S08]  /*0d10*/  DMUL R6, R6, 2.2250738585072013831e-308 ;  /* 0x0010000006067828 */ /* 0x000fd00000000000 */
[----:B------:R-:W-:-:S08]  /*0d20*/  DFMA R2, -R2, R6, 1 ;  /* 0x3ff000000202742b */ /* 0x000fd00000000106 */
[----:B------:R-:W-:-:S08]  /*0d30*/  DFMA R2, R2, R2, R2 ;  /* 0x000000020202722b */ /* 0x000fd00000000002 */
[----:B------:R-:W-:Y:S01]  /*0d40*/  DFMA R4, R6, R2, R6 ;  /* 0x000000020604722b */ /* 0x000fe20000000006 */
[----:B------:R-:W-:Y:S10]  /*0d50*/  BRA `(.L_x_9) ;  /* 0x0000000000307947 */ /* 0x000ff40003800000 */
.L_x_10:
[----:B------:R-:W-:Y:S01]  /*0d60*/  DMUL R2, R2, 8.11296384146066816958e+31 ;  /* 0x4690000002027828 */ /* 0x000fe20000000000 */
[----:B------:R-:W-:-:S05]  /*0d70*/  MOV R4, R6 ;  /* 0x0000000600047202 */ /* 0x000fca0000000f00 */
[----:B------:R-:W0:Y:S02]  /*0d80*/  MUFU.RCP64H R5, R3 ;  /* 0x0000000300057308 */ /* 0x000e240000001800 */
[----:B0-----:R-:W-:-:S08]  /*0d90*/  DFMA R6, -R2, R4, 1 ;  /* 0x3ff000000206742b */ /* 0x001fd00000000104 */
[----:B------:R-:W-:-:S08]  /*0da0*/  DFMA R6, R6, R6, R6 ;  /* 0x000000060606722b */ /* 0x000fd00000000006 */
[----:B------:R-:W-:-:S08]  /*0db0*/  DFMA R6, R4, R6, R4 ;  /* 0x000000060406722b */ /* 0x000fd00000000004 */
[----:B------:R-:W-:-:S08]  /*0dc0*/  DFMA R4, -R2, R6, 1 ;  /* 0x3ff000000204742b */ /* 0x000fd00000000106 */
[----:B------:R-:W-:-:S08]  /*0dd0*/  DFMA R4, R6, R4, R6 ;  /* 0x000000040604722b */ /* 0x000fd00000000006 */
[----:B------:R-:W-:Y:S01]  /*0de0*/  DMUL R4, R4, 8.11296384146066816958e+31 ;  /* 0x4690000004047828 */ /* 0x000fe20000000000 */
[----:B------:R-:W-:Y:S10]  /*0df0*/  BRA `(.L_x_9) ;  /* 0x0000000000087947 */ /* 0x000ff40003800000 */
.L_x_8:
[----:B------:R-:W-:Y:S01]  /*0e00*/  LOP3.LUT R5, R3, 0x80000, RZ, 0xfc, !PT ;  /* 0x0008000003057812 */ /* 0x000fe200078efcff */
[----:B------:R-:W-:-:S07]  /*0e10*/  IMAD.MOV.U32 R4, RZ, RZ, R2 ;  /* 0x000000ffff047224 */ /* 0x000fce00078e0002 */
.L_x_9:
[----:B------:R-:W-:Y:S01]  /*0e20*/  IMAD.MOV.U32 R2, RZ, RZ, R0 ;  /* 0x000000ffff027224 */ /* 0x000fe200078e0000 */
[----:B------:R-:W-:-:S04]  /*0e30*/  MOV R3, 0x0 ;  /* 0x0000000000037802 */ /* 0x000fc80000000f00 */
[----:B------:R-:W-:Y:S05]  /*0e40*/  RET.REL.NODEC R2 `(_Z18dropout_kernel_bwdifPK6__halfPS_PhSt4pairImmE) ;  /* 0xfffffff0026c7950 */ /* 0x000fea0003c3ffff */
.L_x_11:
[----:B------:R-:W-:-:S00]  /*0e50*/  BRA `(.L_x_11) ;  /* 0xfffffffc00fc7947 */ /* 0x000fc0000383ffff */
[----:B------:R-:W-:-:S00]  /*0e60*/  NOP ;  /* 0x0000000000007918 */ /* 0x000fc00000000000 */
        /* <DEDUP_REMOVED lines=9> */
.L_x_66:


//--------------------- .text._Z18dropout_kernel_bwdifPKfPfPhSt4pairImmE --------------------------
	.section	.text._Z18dropout_kernel_bwdifPKfPfPhSt4pairImmE,"ax",@progbits
	.align	128
        .global         _Z18dropout_kernel_bwdifPKfPfPhSt4pairImmE
        .type           _Z18dropout_kernel_bwdifPKfPfPhSt4pairImmE,@function
        .size           _Z18dropout_kernel_bwdifPKfPfPhSt4pairImmE,(.L_x_67 - _Z18dropout_kernel_bwdifPKfPfPhSt4pairImmE)
        .other          _Z18dropout_kernel_bwdifPKfPfPhSt4pairImmE,@"STO_CUDA_ENTRY STV_DEFAULT"
_Z18dropout_kernel_bwdifPKfPfPhSt4pairImmE:
.text._Z18dropout_kernel_bwdifPKfPfPhSt4pairImmE:
        /* <DEDUP_REMOVED lines=16> */
[----:B------:R-:W-:Y:S05]  /*0100*/  CALL.REL.NOINC `($__internal_1_$__cuda_sm20_dblrcp_rn_slowpath_v3) ;  /* 0x0000000800687944 */ /* 0x000fea0003c00000 */
[----:B------:R-:W-:Y:S01]  /*0110*/  IMAD.MOV.U32 R2, RZ, RZ, R4 ;  /* 0x000000ffff027224 */ /* 0x000fe200078e0004 */
[----:B------:R-:W-:-:S07]  /*0120*/  MOV R3, R5 ;  /* 0x0000000500037202 */ /* 0x000fce0000000f00 */
.L_x_12:
[----:B------:R-:W0:Y:S01]  /*0130*/  LDC R20, c[0x0][0x360] ;  /* 0x0000d800ff147b82 */ /* 0x000e220000000800 */
[----:B------:R-:W1:Y:S01]  /*0140*/  S2R R13, SR_TID.X ;  /* 0x00000000000d7919 */ /* 0x000e620000002100 */
[----:B------:R-:W2:Y:S01]  /*0150*/  LDCU UR5, c[0x0][0x380] ;  /* 0x00007000ff0577ac */ /* 0x000ea20008000800 */
[----:B------:R-:W-:Y:S01]  /*0160*/  BSSY.RECONVERGENT B0, `(.L_x_13) ;  /* 0x000004b000007945 */ /* 0x000fe20003800200 */
[----:B------:R-:W3:Y:S04]  /*0170*/  LDCU.64 UR8, c[0x0][0x358] ;  /* 0x00006b00ff0877ac */ /* 0x000ee80008000a00 */
[----:B------:R-:W4:Y:S01]  /*0180*/  LDC R7, c[0x0][0x380] ;  /* 0x0000e000ff077b82 */ /* 0x000f220000000800 */
[----:B------:R-:W0:Y:S07]  /*0190*/  LDCU.64 UR6, c[0x0][0x398] ;  /* 0x00007300ff0677ac */ /* 0x000e2e0008000a00 */
[----:B------:R-:W1:Y:S01]  /*01a0*/  S2UR UR4, SR_CTAID.X ;  /* 0x00000000000479c3 */ /* 0x000e620000002500 */
[----:B0-----:R-:W0:Y:S01]  /*01b0*/  I2F.U32.RP R6, R20 ;  /* 0x0000001400067306 */ /* 0x001e220000209000 */
[----:B------:R-:W-:-:S02]  /*01c0*/  ISETP.NE.U32.AND P2, PT, R20, RZ, PT ;  /* 0x000000ff1400720c */ /* 0x000fc40003f45070 */
[----:B----4-:R-:W-:-:S04]  /*01d0*/  SHF.R.S32.HI R0, RZ, 0x1f, R7 ;  /* 0x0000001fff007819 */ /* 0x010fc80000011407 */
[----:B------:R-:W-:Y:S01]  /*01e0*/  LEA.HI R0, R0, R7, RZ, 0x2 ;  /* 0x0000000700007211 */ /* 0x000fe200078f10ff */
[----:B0-----:R-:W0:Y:S03]  /*01f0*/  MUFU.RCP R6, R6 ;  /* 0x0000000600067308 */ /* 0x001e260000001000 */
[----:B------:R-:W-:Y:S01]  /*0200*/  SHF.R.S32.HI R12, RZ, 0x2, R0 ;  /* 0x00000002ff0c7819 */ /* 0x000fe20000011400 */
[----:B-1----:R-:W-:-:S03]  /*0210*/  IMAD R17, R20, UR4, R13 ;  /* 0x0000000414117c24 */ /* 0x002fc6000f8e020d */
[----:B------:R-:W-:Y:S01]  /*0220*/  SHF.R.S32.HI R15, RZ, 0x1f, R12 ;  /* 0x0000001fff0f7819 */ /* 0x000fe2000001140c */
[----:B0-----:R-:W-:-:S04]  /*0230*/  VIADD R4, R6, 0xffffffe ;  /* 0x0ffffffe06047836 */ /* 0x001fc80000000000 */
[----:B------:R0:W1:Y:S02]  /*0240*/  F2I.FTZ.U32.TRUNC.NTZ R5, R4 ;  /* 0x0000000400057305 */ /* 0x000064000021f000 */
[----:B0-----:R-:W-:Y:S02]  /*0250*/  IMAD.MOV.U32 R4, RZ, RZ, RZ ;  /* 0x000000ffff047224 */ /* 0x001fe400078e00ff */
[----:B-1----:R-:W-:-:S04]  /*0260*/  IMAD.MOV R9, RZ, RZ, -R5 ;  /* 0x000000ffff097224 */ /* 0x002fc800078e0a05 */
[----:B------:R-:W-:-:S04]  /*0270*/  IMAD R7, R9, R20, RZ ;  /* 0x0000001409077224 */ /* 0x000fc800078e02ff */
[----:B------:R-:W-:Y:S01]  /*0280*/  IMAD.HI.U32 R0, R5, R7, R4 ;  /* 0x0000000705007227 */ /* 0x000fe200078e0004 */
[----:B------:R-:W-:-:S05]  /*0290*/  IADD3 R5, PT, PT, R12, -0x1, RZ ;  /* 0xffffffff0c057810 */ /* 0x000fca0007ffe0ff */
[----:B------:R-:W-:-:S04]  /*02a0*/  IMAD.HI.U32 R7, R0, R5, RZ ;  /* 0x0000000500077227 */ /* 0x000fc800078e00ff */
[----:B------:R-:W-:-:S04]  /*02b0*/  IMAD.MOV R0, RZ, RZ, -R7 ;  /* 0x000000ffff007224 */ /* 0x000fc800078e0a07 */
[----:B------:R-:W-:Y:S02]  /*02c0*/  IMAD R5, R20, R0, R5 ;  /* 0x0000000014057224 */ /* 0x000fe400078e0205 */
[----:B------:R0:W1:Y:S03]  /*02d0*/  F2F.F32.F64 R0, R2 ;  /* 0x0000000200007310 */ /* 0x0000660000301000 */
[----:B------:R-:W-:-:S13]  /*02e0*/  ISETP.GE.U32.AND P0, PT, R5, R20, PT ;  /* 0x000000140500720c */ /* 0x000fda0003f06070 */
[----:B------:R-:W-:Y:S01]  /*02f0*/  @P0 IMAD.IADD R5, R5, 0x1, -R20 ;  /* 0x0000000105050824 */ /* 0x000fe200078e0a14 */
[----:B------:R-:W-:Y:S02]  /*0300*/  @P0 IADD3 R7, PT, PT, R7, 0x1, RZ ;  /* 0x0000000107070810 */ /* 0x000fe40007ffe0ff */
[----:B------:R-:W-:Y:S02]  /*0310*/  ISETP.GE.U32.AND P0, PT, R17, R12, PT ;  /* 0x0000000c1100720c */ /* 0x000fe40003f06070 */
[----:B------:R-:W-:Y:S02]  /*0320*/  ISETP.GE.U32.AND P1, PT, R5, R20, PT ;  /* 0x000000140500720c */ /* 0x000fe40003f26070 */
[----:B------:R-:W-:-:S11]  /*0330*/  ISETP.GE.U32.AND.EX P0, PT, RZ, R15, PT, P0 ;  /* 0x0000000fff00720c */ /* 0x000fd60003f06100 */
[----:B------:R-:W-:Y:S01]  /*0340*/  @P1 VIADD R7, R7, 0x1 ;  /* 0x0000000107071836 */ /* 0x000fe20000000000 */
[----:B------:R-:W-:-:S05]  /*0350*/  @!P2 LOP3.LUT R7, RZ, R20, RZ, 0x33, !PT ;  /* 0x00000014ff07a212 */ /* 0x000fca00078e33ff */
[----:B------:R-:W-:-:S04]  /*0360*/  IMAD R14, R7, R20, R20 ;  /* 0x00000014070e7224 */ /* 0x000fc800078e0214 */
[----:B------:R-:W-:-:S05]  /*0370*/  IMAD R16, R14, 0x4, R13 ;  /* 0x000000040e107824 */ /* 0x000fca00078e020d */
[----:B--2---:R-:W-:Y:S01]  /*0380*/  ISETP.GE.AND P1, PT, R16, UR5, PT ;  /* 0x0000000510007c0c */ /* 0x004fe2000bf26270 */
[----:B01-3--:R-:W-:-:S12]  /*0390*/  @P0 BRA `(.L_x_14) ;  /* 0x00000000009c0947 */ /* 0x00bfd80003800000 */
[----:B------:R-:W0:Y:S01]  /*03a0*/  LDC.64 R2, c[0x0][0x390] ;  /* 0x0000e400ff027b82 */ /* 0x000e220000000a00 */
[----:B------:R-:W1:Y:S01]  /*03b0*/  LDCU UR4, c[0x0][0x370] ;  /* 0x00006e00ff0477ac */ /* 0x000e620008000800 */
[----:B------:R-:W-:-:S06]  /*03c0*/  HFMA2 R18, -RZ, RZ, 0, 0 ;  /* 0x00000000ff127431 */ /* 0x000fcc00000001ff */
[----:B------:R-:W2:Y:S01]  /*03d0*/  LDC.64 R4, c[0x0][0x388] ;  /* 0x0000e200ff047b82 */ /* 0x000ea20000000a00 */
[----:B-1----:R-:W-:-:S07]  /*03e0*/  IMAD R20, R20, UR4, RZ ;  /* 0x0000000414147c24 */ /* 0x002fce000f8e02ff */
.L_x_15:
[----:B------:R-:W-:-:S05]  /*03f0*/  IMAD.SHL.U32 R11, R17, 0x4, RZ ;  /* 0x00000004110b7824 */ /* 0x000fca00078e00ff */
[----:B------:R-:W-:-:S04]  /*0400*/  IADD3 R8, P0, PT, R11, UR6, RZ ;  /* 0x000000060b087c10 */ /* 0x000fc8000ff1e0ff */
[----:B------:R-:W-:-:S05]  /*0410*/  LEA.HI.X.SX32 R9, R11, UR7, 0x1, P0 ;  /* 0x000000070b097c11 */ /* 0x000fca00080f0eff */
[----:B------:R-:W3:Y:S02]  /*0420*/  LDG.E.U8 R6, desc[UR8][R8.64] ;  /* 0x0000000808067981 */ /* 0x000ee4000c1e1100 */
[----:B---3--:R-:W-:Y:S01]  /*0430*/  ISETP.NE.AND P0, PT, R6, RZ, PT ;  /* 0x000000ff0600720c */ /* 0x008fe20003f05270 */
[----:B--2---:R-:W-:-:S12]  /*0440*/  IMAD.WIDE R6, R11, 0x4, R4 ;  /* 0x000000040b067825 */ /* 0x004fd800078e0204 */
[----:B------:R-:W2:Y:S01]  /*0450*/  @P0 LDG.E R21, desc[UR8][R6.64] ;  /* 0x0000000806150981 */ /* 0x000ea2000c1e1900 */
[----:B------:R-:W-:Y:S02]  /*0460*/  IMAD.MOV.U32 R19, RZ, RZ, RZ ;  /* 0x000000ffff137224 */ /* 0x000fe400078e00ff */
[----:B0-----:R-:W-:-:S04]  /*0470*/  IMAD.WIDE R10, R11, 0x4, R2 ;  /* 0x000000040b0a7825 */ /* 0x001fc800078e0202 */
[----:B--2---:R-:W-:-:S05]  /*0480*/  @P0 FMUL R19, R0, R21 ;  /* 0x0000001500130220 */ /* 0x004fca0000400000 */
[----:B------:R0:W-:Y:S04]  /*0490*/  STG.E desc[UR8][R10.64], R19 ;  /* 0x000000130a007986 */ /* 0x0001e8000c101908 */
[----:B------:R-:W2:Y:S02]  /*04a0*/  LDG.E.U8 R21, desc[UR8][R8.64+0x1] ;  /* 0x0000010808157981 */ /* 0x000ea4000c1e1100 */
[----:B--2---:R-:W-:-:S13]  /*04b0*/  ISETP.NE.AND P0, PT, R21, RZ, PT ;  /* 0x000000ff1500720c */ /* 0x004fda0003f05270 */
[----:B------:R-:W2:Y:S01]  /*04c0*/  @P0 LDG.E R23, desc[UR8][R6.64+0x4] ;  /* 0x0000040806170981 */ /* 0x000ea2000c1e1900 */
[----:B------:R-:W-:Y:S01]  /*04d0*/  MOV R21, RZ ;  /* 0x000000ff00157202 */ /* 0x000fe20000000f00 */
[----:B--2---:R-:W-:-:S05]  /*04e0*/  @P0 FMUL R21, R0, R23 ;  /* 0x0000001700150220 */ /* 0x004fca0000400000 */
[----:B------:R1:W-:Y:S04]  /*04f0*/  STG.E desc[UR8][R10.64+0x4], R21 ;  /* 0x000004150a007986 */ /* 0x0003e8000c101908 */
[----:B------:R-:W2:Y:S02]  /*0500*/  LDG.E.U8 R22, desc[UR8][R8.64+0x2] ;  /* 0x0000020808167981 */ /* 0x000ea4000c1e1100 */
[----:B--2---:R-:W-:-:S13]  /*0510*/  ISETP.NE.AND P0, PT, R22, RZ, PT ;  /* 0x000000ff1600720c */ /* 0x004fda0003f05270 */
[----:B------:R-:W2:Y:S01]  /*0520*/  @P0 LDG.E R25, desc[UR8][R6.64+0x8] ;  /* 0x0000080806190981 */ /* 0x000ea2000c1e1900 */
[----:B------:R-:W-:Y:S02]  /*0530*/  IMAD.MOV.U32 R23, RZ, RZ, RZ ;  /* 0x000000ffff177224 */ /* 0x000fe400078e00ff */
[----:B--2---:R-:W-:-:S05]  /*0540*/  @P0 FMUL R23, R0, R25 ;  /* 0x0000001900170220 */ /* 0x004fca0000400000 */
[----:B------:R1:W-:Y:S04]  /*0550*/  STG.E desc[UR8][R10.64+0x8], R23 ;  /* 0x000008170a007986 */ /* 0x0003e8000c101908 */
[----:B0-----:R-:W2:Y:S02]  /*0560*/  LDG.E.U8 R19, desc[UR8][R8.64+0x3] ;  /* 0x0000030808137981 */ /* 0x001ea4000c1e1100 */
[----:B--2---:R-:W-:-:S13]  /*0570*/  ISETP.NE.AND P0, PT, R19, RZ, PT ;  /* 0x000000ff1300720c */ /* 0x004fda0003f05270 */
[----:B------:R-:W2:Y:S01]  /*0580*/  @P0 LDG.E R25, desc[UR8][R6.64+0xc] ;  /* 0x00000c0806190981 */ /* 0x000ea2000c1e1900 */
[----:B------:R-:W-:Y:S02]  /*0590*/  IMAD.MOV.U32 R19, RZ, RZ, RZ ;  /* 0x000000ffff137224 */ /* 0x000fe400078e00ff */
[----:B--2---:R-:W-:Y:S01]  /*05a0*/  @P0 FMUL R19, R0, R25 ;  /* 0x0000001900130220 */ /* 0x004fe20000400000 */
[----:B------:R-:W-:-:S04]  /*05b0*/  IADD3 R17, P0, PT, R20, R17, RZ ;  /* 0x0000001114117210 */ /* 0x000fc80007f1e0ff */
[----:B------:R1:W-:Y:S01]  /*05c0*/  STG.E desc[UR8][R10.64+0xc], R19 ;  /* 0x00000c130a007986 */ /* 0x0003e2000c101908 */
[----:B------:R-:W-:Y:S02]  /*05d0*/  IADD3.X R18, PT, PT, RZ, R18, RZ, P0, !PT ;  /* 0x00000012ff127210 */ /* 0x000fe400007fe4ff */
[----:B------:R-:W-:-:S04]  /*05e0*/  ISETP.GE.U32.AND P0, PT, R17, R12, PT ;  /* 0x0000000c1100720c */ /* 0x000fc80003f06070 */
[----:B------:R-:W-:-:S13]  /*05f0*/  ISETP.GE.U32.AND.EX P0, PT, R18, R15, PT, P0 ;  /* 0x0000000f1200720c */ /* 0x000fda0003f06100 */
[----:B-1----:R-:W-:Y:S05]  /*0600*/  @!P0 BRA `(.L_x_15) ;  /* 0xfffffffc00788947 */ /* 0x002fea000383ffff */
.L_x_14:
[----:B------:R-:W-:Y:S05]  /*0610*/  BSYNC.RECONVERGENT B0 ;  /* 0x0000000000007941 */ /* 0x000fea0003800200 */
.L_x_13:
[----:B------:R-:W-:Y:S05]  /*0620*/  @P1 EXIT ;  /* 0x000000000000194d */ /* 0x000fea0003800000 */
[----:B------:R-:W0:Y:S01]  /*0630*/  LDC R3, c[0x0][0x380] ;  /* 0x0000e000ff037b82 */ /* 0x000e220000000800 */
[----:B------:R-:W-:Y:S01]  /*0640*/  IADD3 R2, PT, PT, -R13, UR5, RZ ;  /* 0x000000050d027c10 */ /* 0x000fe2000fffe1ff */
[----:B------:R-:W1:Y:S01]  /*0650*/  LDCU.64 UR4, c[0x0][0x398] ;  /* 0x00007300ff0477ac */ /* 0x000e620008000a00 */
[----:B------:R-:W-:Y:S02]  /*0660*/  BSSY.RECONVERGENT B0, `(.L_x_16) ;  /* 0x0000017000007945 */ /* 0x000fe40003800200 */
[----:B------:R-:W-:Y:S01]  /*0670*/  LOP3.LUT P1, R2, R2, 0x3, RZ, 0xc0, !PT ;  /* 0x0000000302027812 */ /* 0x000fe2000782c0ff */
[----:B0-----:R-:W-:-:S04]  /*0680*/  IMAD R14, R14, 0x4, -R3 ;  /* 0x000000040e0e7824 */ /* 0x001fc800078e0a03 */
[----:B------:R-:W-:-:S05]  /*0690*/  IMAD.IADD R14, R14, 0x1, R13 ;  /* 0x000000010e0e7824 */ /* 0x000fca00078e020d */
[----:B------:R-:W-:-:S03]  /*06a0*/  ISETP.GT.U32.AND P0, PT, R14, -0x4, PT ;  /* 0xfffffffc0e00780c */ /* 0x000fc60003f04070 */
[----:B-1----:R-:W-:Y:S10]  /*06b0*/  @!P1 BRA `(.L_x_17) ;  /* 0x0000000000449947 */ /* 0x002ff40003800000 */
[----:B------:R-:W0:Y:S01]  /*06c0*/  LDC.64 R8, c[0x0][0x390] ;  /* 0x0000e400ff087b82 */ /* 0x000e220000000a00 */
[----:B------:R-:W-:-:S07]  /*06d0*/  IADD3 R10, PT, PT, -R2, RZ, RZ ;  /* 0x000000ff020a7210 */ /* 0x000fce0007ffe1ff */
.L_x_18:
[----:B------:R-:W-:-:S04]  /*06e0*/  IADD3 R6, P1, PT, R16, UR4, RZ ;  /* 0x0000000410067c10 */ /* 0x000fc8000ff3e0ff */
[----:B------:R-:W-:-:S05]  /*06f0*/  LEA.HI.X.SX32 R7, R16, UR5, 0x1, P1 ;  /* 0x0000000510077c11 */ /* 0x000fca00088f0eff */
[----:B------:R-:W2:Y:S02]  /*0700*/  LDG.E.U8 R6, desc[UR8][R6.64] ;  /* 0x0000000806067981 */ /* 0x000ea4000c1e1100 */
[----:B--2---:R-:W-:-:S13]  /*0710*/  ISETP.NE.AND P1, PT, R6, RZ, PT ;  /* 0x000000ff0600720c */ /* 0x004fda0003f25270 */
[----:B-1----:R-:W1:Y:S02]  /*0720*/  @P1 LDC.64 R2, c[0x0][0x388] ;  /* 0x0000e200ff021b82 */ /* 0x002e640000000a00 */
[----:B-1----:R-:W-:-:S06]  /*0730*/  @P1 IMAD.WIDE R2, R16, 0x4, R2 ;  /* 0x0000000410021825 */ /* 0x002fcc00078e0202 */
[----:B------:R-:W2:Y:S01]  /*0740*/  @P1 LDG.E R3, desc[UR8][R2.64] ;  /* 0x0000000802031981 */ /* 0x000ea2000c1e1900 */
[----:B------:R-:W-:Y:S02]  /*0750*/  IMAD.MOV.U32 R11, RZ, RZ, RZ ;  /* 0x000000ffff0b7224 */ /* 0x000fe400078e00ff */
[C---:B0-----:R-:W-:Y:S01]  /*0760*/  IMAD.WIDE R4, R16.reuse, 0x4, R8 ;  /* 0x0000000410047825 */ /* 0x041fe200078e0208 */
[----:B------:R-:W-:-:S03]  /*0770*/  IADD3 R16, PT, PT, R16, 0x1, RZ ;  /* 0x0000000110107810 */ /* 0x000fc60007ffe0ff */
[----:B------:R-:W-:Y:S02]  /*0780*/  VIADD R10, R10, 0x1 ;  /* 0x000000010a0a7836 */ /* 0x000fe40000000000 */
[----:B--2---:R-:W-:-:S03]  /*0790*/  @P1 FMUL R11, R0, R3 ;  /* 0x00000003000b1220 */ /* 0x004fc60000400000 */
[----:B------:R-:W-:Y:S02]  /*07a0*/  ISETP.NE.AND P1, PT, R10, RZ, PT ;  /* 0x000000ff0a00720c */ /* 0x000fe40003f25270 */
[----:B------:R1:W-:Y:S11]  /*07b0*/  STG.E desc[UR8][R4.64], R11 ;  /* 0x0000000b04007986 */ /* 0x0003f6000c101908 */
[----:B------:R-:W-:Y:S05]  /*07c0*/  @P1 BRA `(.L_x_18) ;  /* 0xfffffffc00c41947 */ /* 0x000fea000383ffff */
.L_x_17:
[----:B------:R-:W-:Y:S05]  /*07d0*/  BSYNC.RECONVERGENT B0 ;  /* 0x0000000000007941 */ /* 0x000fea0003800200 */
.L_x_16:
[----:B------:R-:W-:Y:S05]  /*07e0*/  @P0 EXIT ;  /* 0x000000000000094d */ /* 0x000fea0003800000 */
[----:B------:R-:W0:Y:S01]  /*07f0*/  LDCU.64 UR6, c[0x0][0x388] ;  /* 0x00007100ff0677ac */ /* 0x000e220008000a00 */
[----:B------:R-:W2:Y:S01]  /*0800*/  LDCU.64 UR4, c[0x0][0x390] ;  /* 0x00007200ff0477ac */ /* 0x000ea20008000a00 */
[----:B------:R-:W3:Y:S01]  /*0810*/  LDCU UR12, c[0x0][0x380] ;  /* 0x00007000ff0c77ac */ /* 0x000ee20008000800 */
[----:B------:R-:W4:Y:S01]  /*0820*/  LDCU.64 UR10, c[0x0][0x398] ;  /* 0x00007300ff0a77ac */ /* 0x000f220008000a00 */
[----:B0-----:R-:W-:Y:S02]  /*0830*/  UIADD3 UR6, UP0, UPT, UR6, 0x8, URZ ;  /* 0x0000000806067890 */ /* 0x001fe4000ff1e0ff */
[----:B--2---:R-:W-:Y:S02]  /*0840*/  UIADD3 UR4, UP1, UPT, UR4, 0x8, URZ ;  /* 0x0000000804047890 */ /* 0x004fe4000ff3e0ff */
[----:B------:R-:W-:Y:S02]  /*0850*/  UIADD3.X UR7, UPT, UPT, URZ, UR7, URZ, UP0, !UPT ;  /* 0x00000007ff077290 */ /* 0x000fe400087fe4ff */
[----:B---34-:R-:W-:-:S12]  /*0860*/  UIADD3.X UR5, UPT, UPT, URZ, UR5, URZ, UP1, !UPT ;  /* 0x00000005ff057290 */ /* 0x018fd80008ffe4ff */
.L_x_19:
[----:B------:R-:W-:-:S04]  /*0870*/  IADD3.X R2, P0, PT, R16, UR10, RZ, PT, !PT ;  /* 0x0000000a10027c10 */ /* 0x000fc8000bf1e4ff */
[----:B------:R-:W-:-:S05]  /*0880*/  LEA.HI.X.SX32 R3, R16, UR11, 0x1, P0 ;  /* 0x0000000b10037c11 */ /* 0x000fca00080f0eff */
[----:B-12---:R-:W2:Y:S01]  /*0890*/  LDG.E.U8 R4, desc[UR8][R2.64+-0x1] ;  /* 0xffffff0802047981 */ /* 0x006ea2000c1e1100 */
[----:B------:R-:W-:Y:S01]  /*08a0*/  IMAD.U32 R5, RZ, RZ, UR7 ;  /* 0x00000007ff057e24 */ /* 0x000fe2000f8e00ff */
[----:B--2---:R-:W-:Y:S01]  /*08b0*/  ISETP.NE.AND P0, PT, R4, RZ, PT ;  /* 0x000000ff0400720c */ /* 0x004fe20003f05270 */
[----:B------:R-:W-:-:S04]  /*08c0*/  IMAD.U32 R4, RZ, RZ, UR6 ;  /* 0x00000006ff047e24 */ /* 0x000fc8000f8e00ff */
[----:B------:R-:W-:-:S08]  /*08d0*/  IMAD.WIDE R4, R16, 0x4, R4 ;  /* 0x0000000410047825 */ /* 0x000fd000078e0204 */
[----:B------:R-:W2:Y:S01]  /*08e0*/  @P0 LDG.E R11, desc[UR8][R4.64+-0x8] ;  /* 0xfffff808040b0981 */ /* 0x000ea2000c1e1900 */
[----:B------:R-:W-:Y:S01]  /*08f0*/  MOV R6, UR4 ;  /* 0x0000000400067c02 */ /* 0x000fe20008000f00 */
[----:B------:R-:W-:Y:S02]  /*0900*/  IMAD.U32 R7, RZ, RZ, UR5 ;  /* 0x00000005ff077e24 */ /* 0x000fe4000f8e00ff */
[----:B------:R-:W-:Y:S02]  /*0910*/  IMAD.MOV.U32 R9, RZ, RZ, RZ ;  /* 0x000000ffff097224 */ /* 0x000fe400078e00ff */
[----:B------:R-:W-:-:S04]  /*0920*/  IMAD.WIDE R6, R16, 0x4, R6 ;  /* 0x0000000410067825 */ /* 0x000fc800078e0206 */
        /* <DEDUP_REMOVED lines=8> */
[----:B------:R-:W3:Y:S02]  /*09b0*/  LDG.E.U8 R8, desc[UR8][R2.64+0x1] ;  /* 0x0000010802087981 */ /* 0x000ee4000c1e1100 */
[----:B---3--:R-:W-:-:S13]  /*09c0*/  ISETP.NE.AND P0, PT, R8, RZ, PT ;  /* 0x000000ff0800720c */ /* 0x008fda0003f05270 */
[----:B------:R-:W3:Y:S01]  /*09d0*/  @P0 LDG.E R15, desc[UR8][R4.64] ;  /* 0x00000008040f0981 */ /* 0x000ee2000c1e1900 */
[----:B------:R-:W-:Y:S02]  /*09e0*/  IMAD.MOV.U32 R13, RZ, RZ, RZ ;  /* 0x000000ffff0d7224 */ /* 0x000fe400078e00ff */
[----:B---3--:R-:W-:-:S05]  /*09f0*/  @P0 FMUL R13, R0, R15 ;  /* 0x0000000f000d0220 */ /* 0x008fca0000400000 */
[----:B------:R2:W-:Y:S04]  /*0a00*/  STG.E desc[UR8][R6.64], R13 ;  /* 0x0000000d06007986 */ /* 0x0005e8000c101908 */
[----:B------:R-:W3:Y:S02]  /*0a10*/  LDG.E.U8 R8, desc[UR8][R2.64+0x2] ;  /* 0x0000020802087981 */ /* 0x000ee4000c1e1100 */
[----:B---3--:R-:W-:-:S13]  /*0a20*/  ISETP.NE.AND P0, PT, R8, RZ, PT ;  /* 0x000000ff0800720c */ /* 0x008fda0003f05270 */
[----:B------:R-:W3:Y:S01]  /*0a30*/  @P0 LDG.E R15, desc[UR8][R4.64+0x4] ;  /* 0x00000408040f0981 */ /* 0x000ee2000c1e1900 */
[----:B0-----:R-:W-:Y:S01]  /*0a40*/  IMAD.MOV.U32 R9, RZ, RZ, RZ ;  /* 0x000000ffff097224 */ /* 0x001fe200078e00ff */
[----:B------:R-:W-:Y:S01]  /*0a50*/  IADD3 R16, PT, PT, R16, 0x4, RZ ;  /* 0x0000000410107810 */ /* 0x000fe20007ffe0ff */
[----:B---3--:R-:W-:-:S03]  /*0a60*/  @P0 FMUL R9, R0, R15 ;  /* 0x0000000f00090220 */ /* 0x008fc60000400000 */
[----:B------:R-:W-:Y:S02]  /*0a70*/  ISETP.GE.AND P0, PT, R16, UR12, PT ;  /* 0x0000000c10007c0c */ /* 0x000fe4000bf06270 */
[----:B------:R2:W-:Y:S11]  /*0a80*/  STG.E desc[UR8][R6.64+0x4], R9 ;  /* 0x0000040906007986 */ /* 0x0005f6000c101908 */
[----:B------:R-:W-:Y:S05]  /*0a90*/  @!P0 BRA `(.L_x_19) ;  /* 0xfffffffc00748947 */ /* 0x000fea000383ffff */
[----:B------:R-:W-:Y:S05]  /*0aa0*/  EXIT ;  /* 0x000000000000794d */ /* 0x000fea0003800000 */
        .weak           $__internal_1_$__cuda_sm20_dblrcp_rn_slowpath_v3
        .type           $__internal_1_$__cuda_sm20_dblrcp_rn_slowpath_v3,@function
        .size           $__internal_1_$__cuda_sm20_dblrcp_rn_slowpath_v3,(.L_x_67 - $__internal_1_$__cuda_sm20_dblrcp_rn_slowpath_v3)
$__internal_1_$__cuda_sm20_dblrcp_rn_slowpath_v3:
[----:B------:R-:W-:Y:S02]  /*0ab0*/  IMAD.MOV.U32 R2, RZ, RZ, R4 ;  /* 0x000000ffff027224 */ /* 0x000fe400078e0004 */
[----:B------:R-:W-:-:S06]  /*0ac0*/  IMAD.MOV.U32 R3, RZ, RZ, R5 ;  /* 0x000000ffff037224 */ /* 0x000fcc00078e0005 */
[----:B------:R-:W-:-:S14]  /*0ad0*/  DSETP.GTU.AND P0, PT, |R2|, +INF , PT ;  /* 0x7ff000000200742a */ /* 0x000fdc0003f0c200 */
[----:B------:R-:W-:Y:S05]  /*0ae0*/  @P0 BRA `(.L_x_20) ;  /* 0x00000000007c0947 */ /* 0x000fea0003800000 */
[----:B------:R-:W-:-:S04]  /*0af0*/  LOP3.LUT R7, R5, 0x7fffffff, RZ, 0xc0, !PT ;  /* 0x7fffffff05077812 */ /* 0x000fc800078ec0ff */
[----:B------:R-:W-:-:S04]  /*0b00*/  IADD3 R4, PT, PT, R7, -0x1, RZ ;  /* 0xffffffff07047810 */ /* 0x000fc80007ffe0ff */
[----:B------:R-:W-:-:S13]  /*0b10*/  ISETP.GE.U32.AND P0, PT, R4, 0x7fefffff, PT ;  /* 0x7fefffff0400780c */ /* 0x000fda0003f06070 */
[----:B------:R-:W-:Y:S01]  /*0b20*/  @P0 LOP3.LUT R5, R3, 0x7ff00000, RZ, 0x3c, !PT ;  /* 0x7ff0000003050812 */ /* 0x000fe200078e3cff */
[----:B------:R-:W-:Y:S01]  /*0b30*/  @P0 IMAD.MOV.U32 R4, RZ, RZ, RZ ;  /* 0x000000ffff040224 */ /* 0x000fe200078e00ff */
[----:B------:R-:W-:Y:S06]  /*0b40*/  @P0 BRA `(.L_x_21) ;  /* 0x00000000006c0947 */ /* 0x000fec0003800000 */
[----:B------:R-:W-:-:S13]  /*0b50*/  ISETP.GE.U32.AND P0, PT, R7, 0x1000001, PT ;  /* 0x010000010700780c */ /* 0x000fda0003f06070 */
[----:B------:R-:W-:Y:S05]  /*0b60*/  @!P0 BRA `(.L_x_22) ;  /* 0x0000000000348947 */ /* 0x000fea0003800000 */
[----:B------:R-:W-:Y:S01]  /*0b70*/  VIADD R5, R3, 0xc0200000 ;  /* 0xc020000003057836 */ /* 0x000fe20000000000 */
[----:B------:R-:W-:-:S03]  /*0b80*/  MOV R4, R2 ;  /* 0x0000000200047202 */ /* 0x000fc60000000f00 */
[----:B------:R-:W0:Y:S03]  /*0b90*/  MUFU.RCP64H R7, R5 ;  /* 0x0000000500077308 */ /* 0x000e260000001800 */
        /* <DEDUP_REMOVED lines=10> */
.L_x_22:
[----:B------:R-:W-:Y:S01]  /*0c40*/  DMUL R2, R2, 8.11296384146066816958e+31 ;  /* 0x4690000002027828 */ /* 0x000fe20000000000 */
[----:B------:R-:W-:-:S05]  /*0c50*/  IMAD.MOV.U32 R4, RZ, RZ, R6 ;  /* 0x000000ffff047224 */ /* 0x000fca00078e0006 */
        /* <DEDUP_REMOVED lines=8> */
.L_x_20:
[----:B------:R-:W-:Y:S01]  /*0ce0*/  LOP3.LUT R5, R3, 0x80000, RZ, 0xfc, !PT ;  /* 0x0008000003057812 */ /* 0x000fe200078efcff */
[----:B------:R-:W-:-:S07]  /*0cf0*/  IMAD.MOV.U32 R4, RZ, RZ, R2 ;  /* 0x000000ffff047224 */ /* 0x000fce00078e0002 */
.L_x_21:
[----:B------:R-:W-:Y:S01]  /*0d00*/  MOV R2, R0 ;  /* 0x0000000000027202 */ /* 0x000fe20000000f00 */
[----:B------:R-:W-:-:S04]  /*0d10*/  IMAD.MOV.U32 R3, RZ, RZ, 0x0 ;  /* 0x00000000ff037424 */ /* 0x000fc800078e00ff */
[----:B------:R-:W-:Y:S05]  /*0d20*/  RET.REL.NODEC R2 `(_Z18dropout_kernel_bwdifPKfPfPhSt4pairImmE) ;  /* 0xfffffff002b47950 */ /* 0x000fea0003c3ffff */
.L_x_23:
        /* <DEDUP_REMOVED lines=13> */
.L_x_67:


//--------------------- .text._Z14dropout_kernelifP6__halfPKS_PhSt4pairImmE --------------------------
	.section	.text._Z14dropout_kernelifP6__halfPKS_PhSt4pairImmE,"ax",@progbits
	.align	128
        .global         _Z14dropout_kernelifP6__halfPKS_PhSt4pairImmE
        .type           _Z14dropout_kernelifP6__halfPKS_PhSt4pairImmE,@function
        .size           _Z14dropout_kernelifP6__halfPKS_PhSt4pairImmE,(.L_x_68 - _Z14dropout_kernelifP6__halfPKS_PhSt4pairImmE)
        .other          _Z14dropout_kernelifP6__halfPKS_PhSt4pairImmE,@"STO_CUDA_ENTRY STV_DEFAULT"
_Z14dropout_kernelifP6__halfPKS_PhSt4pairImmE:
.text._Z14dropout_kernelifP6__halfPKS_PhSt4pairImmE:
        /* <DEDUP_REMOVED lines=16> */
[----:B------:R-:W-:Y:S05]  /*0100*/  CALL.REL.NOINC `($__internal_2_$__cuda_sm20_dblrcp_rn_slowpath_v3) ;  /* 0x0000001c00407944 */ /* 0x000fea0003c00000 */
.L_x_24:
[----:B------:R-:W0:Y:S01]  /*0110*/  S2R R34, SR_TID.X ;  /* 0x0000000000227919 */ /* 0x000e220000002100 */
[----:B------:R-:W1:Y:S01]  /*0120*/  LDCU.128 UR4, c[0x0][0x3a0] ;  /* 0x00007400ff0477ac */ /* 0x000e620008000c00 */
[----:B------:R-:W2:Y:S01]  /*0130*/  F2F.F32.F64 R30, R30 ;  /* 0x0000001e001e7310 */ /* 0x000ea20000301000 */
[----:B------:R-:W-:Y:S01]  /*0140*/  BSSY.RECONVERGENT B0, `(.L_x_25) ;  /* 0x00000ee000007945 */ /* 0x000fe20003800200 */
[----:B------:R-:W0:Y:S01]  /*0150*/  S2R R3, SR_CTAID.X ;  /* 0x0000000000037919 */ /* 0x000e220000002500 */
[----:B------:R-:W0:Y:S01]  /*0160*/  LDCU UR8, c[0x0][0x360] ;  /* 0x00006c00ff0877ac */ /* 0x000e220008000800 */
[----:B------:R-:W3:Y:S01]  /*0170*/  LDCU.64 UR10, c[0x0][0x358] ;  /* 0x00006b00ff0a77ac */ /* 0x000ee20008000a00 */
[----:B------:R-:W4:Y:S01]  /*0180*/  LDCU UR15, c[0x0][0x384] ;  /* 0x00007080ff0f77ac */ /* 0x000f220008000800 */
[----:B------:R-:W0:Y:S01]  /*0190*/  LDCU UR18, c[0x0][0x3a8] ;  /* 0x00007500ff1277ac */ /* 0x000e220008000800 */
[----:B--2---:R-:W-:Y:S01]  /*01a0*/  R2UR UR14, R30 ;  /* 0x000000001e0e72ca */ /* 0x004fe200000e0000 */
[----:B-1----:R-:W-:-:S02]  /*01b0*/  IMAD.U32 R25, RZ, RZ, UR6 ;  /* 0x00000006ff197e24 */ /* 0x002fc4000f8e00ff */
[----:B------:R-:W-:Y:S01]  /*01c0*/  IMAD.U32 R2, RZ, RZ, UR7 ;  /* 0x00000007ff027e24 */ /* 0x000fe2000f8e00ff */
[----:B------:R-:W1:Y:S01]  /*01d0*/  LDCU UR6, c[0x0][0x380] ;  /* 0x00007000ff0677ac */ /* 0x000e620008000800 */
[----:B------:R-:W-:-:S03]  /*01e0*/  IMAD.U32 R4, RZ, RZ, UR5 ;  /* 0x00000005ff047e24 */ /* 0x000fc6000f8e00ff */
[----:B------:R-:W-:Y:S01]  /*01f0*/  SHF.R.U64 R2, R25, 0x2, R2 ;  /* 0x0000000219027819 */ /* 0x000fe20000001202 */
[----:B------:R-:W-:Y:S01]  /*0200*/  USHF.R.U32.HI UR5, URZ, 0x2, UR7 ;  /* 0x00000002ff057899 */ /* 0x000fe20008011607 */
[----:B------:R-:W2:Y:S03]  /*0210*/  LDCU.64 UR12, c[0x0][0x398] ;  /* 0x00007300ff0c77ac */ /* 0x000ea60008000a00 */
[----:B------:R-:W-:Y:S01]  /*0220*/  IMAD.WIDE.U32 R8, R2, -0x2daee0ad, RZ ;  /* 0xd2511f5302087825 */ /* 0x000fe200078e00ff */
[----:B------:R-:W2:Y:S03]  /*0230*/  LDCU.64 UR16, c[0x0][0x3a0] ;  /* 0x00007400ff1077ac */ /* 0x000ea60008000a00 */
[----:B------:R-:W-:Y:S01]  /*0240*/  IMAD.U32 R35, RZ, RZ, UR5 ;  /* 0x00000005ff237e24 */ /* 0x000fe2000f8e00ff */
[----:B------:R-:W-:Y:S01]  /*0250*/  LOP3.LUT R6, R9, R4, RZ, 0x3c, !PT ;  /* 0x0000000409067212 */ /* 0x000fe200078e3cff */
[----:B0-----:R-:W-:Y:S01]  /*0260*/  IMAD R34, R3, UR8, R34 ;  /* 0x0000000803227c24 */ /* 0x001fe2000f8e0222 */
[----:B------:R-:W-:-:S02]  /*0270*/  MOV R3, UR4 ;  /* 0x0000000400037c02 */ /* 0x000fc40008000f00 */
[----:B------:R-:W-:Y:S01]  /*0280*/  IADD3 R9, PT, PT, R4, 0x76cf5d0a, RZ ;  /* 0x76cf5d0a04097810 */ /* 0x000fe20007ffe0ff */
[----:B------:R-:W-:Y:S01]  /*0290*/  IMAD.WIDE.U32 R10, R34, -0x326172a9, RZ ;  /* 0xcd9e8d57220a7825 */ /* 0x000fe200078e00ff */
[----:B------:R-:W-:Y:S01]  /*02a0*/  SHF.R.S32.HI R5, RZ, 0x1f, R34 ;  /* 0x0000001fff057819 */ /* 0x000fe20000011422 */
[----:B-1----:R-:W-:Y:S02]  /*02b0*/  USHF.R.S32.HI UR4, URZ, 0x1f, UR6 ;  /* 0x0000001fff047899 */ /* 0x002fe40008011406 */
[----:B------:R-:W-:Y:S01]  /*02c0*/  VIADD R7, R3, 0x9e3779b9 ;  /* 0x9e3779b903077836 */ /* 0x000fe20000000000 */
[----:B------:R-:W-:Y:S01]  /*02d0*/  LOP3.LUT R0, R11, R3, RZ, 0x3c, !PT ;  /* 0x000000030b007212 */ /* 0x000fe200078e3cff */
[C---:B------:R-:W-:Y:S01]  /*02e0*/  VIADD R11, R3.reuse, 0xdaa66d2b ;  /* 0xdaa66d2b030b7836 */ /* 0x040fe20000000000 */
[----:B------:R-:W-:Y:S01]  /*02f0*/  LOP3.LUT R16, R6, R5, RZ, 0x3c, !PT ;  /* 0x0000000506107212 */ /* 0x000fe200078e3cff */
[----:B------:R-:W-:Y:S01]  /*0300*/  VIADD R6, R4, 0xbb67ae85 ;  /* 0xbb67ae8504067836 */ /* 0x000fe20000000000 */
[----:B------:R-:W-:Y:S01]  /*0310*/  LOP3.LUT R0, R0, UR5, RZ, 0x3c, !PT ;  /* 0x0000000500007c12 */ /* 0x000fe2000f8e3cff */
[----:B------:R-:W-:Y:S01]  /*0320*/  ULEA.HI UR4, UR4, UR6, URZ, 0x2 ;  /* 0x0000000604047291 */ /* 0x000fe2000f8f10ff */
[----:B------:R-:W-:-:S02]  /*0330*/  VIADD R41, R3, 0x5384540f ;  /* 0x5384540f03297836 */ /* 0x000fc40000000000 */
[----:B------:R-:W-:Y:S01]  /*0340*/  IMAD.WIDE.U32 R16, R16, -0x326172a9, RZ ;  /* 0xcd9e8d5710107825 */ /* 0x000fe200078e00ff */
[----:B------:R-:W-:-:S03]  /*0350*/  USHF.R.S32.HI UR6, URZ, 0x2, UR4 ;  /* 0x00000002ff067899 */ /* 0x000fc60008011404 */
[----:B------:R-:W-:Y:S01]  /*0360*/  IMAD.WIDE.U32 R14, R0, -0x2daee0ad, RZ ;  /* 0xd2511f53000e7825 */ /* 0x000fe200078e00ff */
[----:B------:R-:W-:Y:S01]  /*0370*/  LOP3.LUT R20, R7, R10, R17, 0x96, !PT ;  /* 0x0000000a07147212 */ /* 0x000fe200078e9611 */
[----:B------:R-:W-:Y:S02]  /*0380*/  USHF.R.S32.HI UR9, URZ, 0x1f, UR6 ;  /* 0x0000001fff097899 */ /* 0x000fe40008011406 */
[----:B------:R-:W-:Y:S01]  /*0390*/  ISETP.GE.U32.AND P0, PT, R34, UR6, PT ;  /* 0x0000000622007c0c */ /* 0x000fe2000bf06070 */
[----:B------:R-:W-:Y:S01]  /*03a0*/  VIADD R10, R4, 0x32370b8f ;  /* 0x32370b8f040a7836 */ /* 0x000fe20000000000 */
[----:B------:R-:W-:Y:S01]  /*03b0*/  LOP3.LUT R12, R6, R8, R15, 0x96, !PT ;  /* 0x00000008060c7212 */ /* 0x000fe200078e960f */
[----:B------:R-:W-:Y:S02]  /*03c0*/  VIADD R8, R3, 0x3c6ef372 ;  /* 0x3c6ef37203087836 */ /* 0x000fe40000000000 */
[----:B------:R-:W-:Y:S01]  /*03d0*/  IMAD.WIDE.U32 R20, R20, -0x2daee0ad, RZ ;  /* 0xd2511f5314147825 */ /* 0x000fe200078e00ff */
[----:B------:R-:W-:-:S03]  /*03e0*/  ISETP.GE.U32.AND.EX P0, PT, RZ, UR9, PT, P0 ;  /* 0x00000009ff007c0c */ /* 0x000fc6000bf06100 */
[----:B------:R-:W-:Y:S01]  /*03f0*/  IMAD.WIDE.U32 R12, R12, -0x326172a9, RZ ;  /* 0xcd9e8d570c0c7825 */ /* 0x000fe200078e00ff */
[----:B------:R-:W-:-:S03]  /*0400*/  LOP3.LUT R18, R9, R14, R21, 0x96, !PT ;  /* 0x0000000e09127212 */ /* 0x000fc600078e9615 */
[----:B------:R-:W-:Y:S01]  /*0410*/  VIADD R31, R3, 0x8ff34781 ;  /* 0x8ff34781031f7836 */ /* 0x000fe20000000000 */
[----:B------:R-:W-:Y:S01]  /*0420*/  LOP3.LUT R15, R8, R16, R13, 0x96, !PT ;  /* 0x00000010080f7212 */ /* 0x000fe200078e960d */
[----:B------:R-:W-:Y:S01]  /*0430*/  IMAD.WIDE.U32 R18, R18, -0x326172a9, RZ ;  /* 0xcd9e8d5712127825 */ /* 0x000fe200078e00ff */
[----:B------:R-:W-:-:S03]  /*0440*/  IADD3 R13, PT, PT, R4, -0x126145ec, RZ ;  /* 0xed9eba14040d7810 */ /* 0x000fc60007ffe0ff */
[----:B------:R-:W-:-:S05]  /*0450*/  IMAD.WIDE.U32 R14, R15, -0x2daee0ad, RZ ;  /* 0xd2511f530f0e7825 */ /* 0x000fca00078e00ff */
[----:B------:R-:W-:Y:S01]  /*0460*/  LOP3.LUT R16, R10, R20, R15, 0x96, !PT ;  /* 0x000000140a107212 */ /* 0x000fe200078e960f */
[----:B------:R-:W-:Y:S01]  /*0470*/  VIADD R15, R3, 0x1715609d ;  /* 0x1715609d030f7836 */ /* 0x000fe20000000000 */
[----:B------:R-:W-:Y:S01]  /*0480*/  LOP3.LUT R20, R11, R12, R19, 0x96, !PT ;  /* 0x0000000c0b147212 */ /* 0x000fe200078e9613 */
[----:B------:R-:W-:Y:S02]  /*0490*/  VIADD R12, R3, 0x78dde6e4 ;  /* 0x78dde6e4030c7836 */ /* 0x000fe40000000000 */
[----:B------:R-:W-:-:S04]  /*04a0*/  IMAD.WIDE.U32 R16, R16, -0x326172a9, RZ ;  /* 0xcd9e8d5710107825 */ /* 0x000fc800078e00ff */
[----:B------:R-:W-:Y:S01]  /*04b0*/  IMAD.WIDE.U32 R20, R20, -0x2daee0ad, RZ ;  /* 0xd2511f5314147825 */ /* 0x000fe200078e00ff */
[----:B------:R-:W-:Y:S02]  /*04c0*/  LOP3.LUT R18, R12, R18, R17, 0x96, !PT ;  /* 0x000000120c127212 */ /* 0x000fe400078e9611 */
[C---:B------:R-:W-:Y:S02]  /*04d0*/  IADD3 R17, PT, PT, R4.reuse, 0x646e171e, RZ ;  /* 0x646e171e04117810 */ /* 0x040fe40007ffe0ff */
[----:B------:R-:W-:Y:S01]  /*04e0*/  LOP3.LUT R26, R13, R14, R21, 0x96, !PT ;  /* 0x0000000e0d1a7212 */ /* 0x000fe200078e9615 */
[----:B------:R-:W-:Y:S02]  /*04f0*/  VIADD R14, R4, 0xa9066899 ;  /* 0xa9066899040e7836 */ /* 0x000fe40000000000 */
[----:B------:R-:W-:-:S04]  /*0500*/  IMAD.WIDE.U32 R18, R18, -0x2daee0ad, RZ ;  /* 0xd2511f5312127825 */ /* 0x000fc800078e00ff */
[----:B------:R-:W-:Y:S01]  /*0510*/  IMAD.WIDE.U32 R26, R26, -0x326172a9, RZ ;  /* 0xcd9e8d571a1a7825 */ /* 0x000fe200078e00ff */
[----:B------:R-:W-:-:S03]  /*0520*/  LOP3.LUT R20, R14, R20, R19, 0x96, !PT ;  /* 0x000000140e147212 */ /* 0x000fc600078e9613 */
[----:B------:R-:W-:Y:S01]  /*0530*/  VIADD R19, R3, 0xf1bbcdc8 ;  /* 0xf1bbcdc803137836 */ /* 0x000fe20000000000 */
[----:B------:R-:W-:Y:S01]  /*0540*/  LOP3.LUT R22, R15, R16, R27, 0x96, !PT ;  /* 0x000000100f167212 */ /* 0x000fe200078e961b */
[----:B------:R-:W-:Y:S02]  /*0550*/  VIADD R16, R3, 0xb54cda56 ;  /* 0xb54cda5603107836 */ /* 0x000fe40000000000 */
[----:B------:R-:W-:-:S04]  /*0560*/  IMAD.WIDE.U32 R20, R20, -0x326172a9, RZ ;  /* 0xcd9e8d5714147825 */ /* 0x000fc800078e00ff */
[----:B------:R-:W-:Y:S01]  /*0570*/  IMAD.WIDE.U32 R22, R22, -0x2daee0ad, RZ ;  /* 0xd2511f5316167825 */ /* 0x000fe200078e00ff */
[----:B------:R-:W-:-:S04]  /*0580*/  LOP3.LUT R28, R16, R26, R21, 0x96, !PT ;  /* 0x0000001a101c7212 */ /* 0x000fc800078e9615 */
[----:B------:R-:W-:Y:S01]  /*0590*/  LOP3.LUT R26, R17, R18, R23, 0x96, !PT ;  /* 0x00000012111a7212 */ /* 0x000fe200078e9617 */
[----:B------:R-:W-:Y:S02]  /*05a0*/  VIADD R18, R4, 0x1fd5c5a3 ;  /* 0x1fd5c5a304127836 */ /* 0x000fe40000000000 */
[----:B------:R-:W-:-:S04]  /*05b0*/  IMAD.WIDE.U32 R28, R28, -0x2daee0ad, RZ ;  /* 0xd2511f531c1c7825 */ /* 0x000fc800078e00ff */
[----:B------:R-:W-:Y:S01]  /*05c0*/  IMAD.WIDE.U32 R26, R26, -0x326172a9, RZ ;  /* 0xcd9e8d571a1a7825 */ /* 0x000fe200078e00ff */
[----:B------:R-:W-:Y:S02]  /*05d0*/  LOP3.LUT R21, R18, R22, R29, 0x96, !PT ;  /* 0x0000001612157212 */ /* 0x000fe400078e961d */
[----:B------:R-:W-:Y:S02]  /*05e0*/  IADD3 R29, PT, PT, R4, -0x24c28bd8, RZ ;  /* 0xdb3d7428041d7810 */ /* 0x000fe40007ffe0ff */
[----:B------:R-:W-:Y:S01]  /*05f0*/  LOP3.LUT R22, R41, R20, R27, 0x96, !PT ;  /* 0x0000001429167212 */ /* 0x000fe200078e961b */
[----:B------:R-:W-:-:S04]  /*0600*/  IMAD.WIDE.U32 R20, R21, -0x326172a9, RZ ;  /* 0xcd9e8d5715147825 */ /* 0x000fc800078e00ff */
[----:B------:R-:W-:Y:S01]  /*0610*/  IMAD.WIDE.U32 R22, R22, -0x2daee0ad, RZ ;  /* 0xd2511f5316167825 */ /* 0x000fe200078e00ff */
[----:B------:R-:W-:-:S04]  /*0620*/  LOP3.LUT R26, R19, R26, R21, 0x96, !PT ;  /* 0x0000001a131a7212 */ /* 0x000fc800078e9615 */
[----:B------:R-:W-:Y:S01]  /*0630*/  LOP3.LUT R32, R29, R28, R23, 0x96, !PT ;  /* 0x0000001c1d207212 */ /* 0x000fe200078e9617 */
[----:B------:R-:W-:Y:S02]  /*0640*/  VIADD R28, R4, 0x96a522ad ;  /* 0x96a522ad041c7836 */ /* 0x000fe40000000000 */
[----:B------:R-:W-:-:S04]  /*0650*/  IMAD.HI.U32 R21, R26, -0x2daee0ad, RZ ;  /* 0xd2511f531a157827 */ /* 0x000fc800078e00ff */
[----:B------:R-:W-:Y:S01]  /*0660*/  IMAD.WIDE.U32 R32, R32, -0x326172a9, RZ ;  /* 0xcd9e8d5720207825 */ /* 0x000fe200078e00ff */
[----:B------:R-:W-:-:S03]  /*0670*/  LOP3.LUT R0, R28, R22, R21, 0x96, !PT ;  /* 0x000000161c007212 */ /* 0x000fc600078e9615 */
[----:B------:R-:W-:Y:S01]  /*0680*/  IMAD R36, R26, -0x2daee0ad, RZ ;  /* 0xd2511f531a247824 */ /* 0x000fe200078e02ff */
[----:B------:R-:W-:Y:S01]  /*0690*/  LOP3.LUT R40, R31, R20, R33, 0x96, !PT ;  /* 0x000000141f287212 */ /* 0x000fe200078e9621 */
[----:B--234-:R-:W-:Y:S06]  /*06a0*/  @P0 BRA `(.L_x_26) ;  /* 0x00000008005c0947 */ /* 0x01cfec0003800000 */
[----:B------:R-:W-:Y:S01]  /*06b0*/  MOV R37, R34 ;  /* 0x0000002200257202 */ /* 0x000fe20000000f00 */
[----:B------:R-:W-:-:S07]  /*06c0*/  IMAD.MOV.U32 R38, RZ, RZ, RZ ;  /* 0x000000ffff267224 */ /* 0x000fce00078e00ff */
.L_x_31:
[----:B0-----:R-:W0:Y:S01]  /*06d0*/  LDC.64 R20, c[0x0][0x390] ;  /* 0x0000e400ff147b82 */ /* 0x001e220000000a00 */
[----:B------:R-:W-:-:S04]  /*06e0*/  IMAD.SHL.U32 R39, R37, 0x4, RZ ;  /* 0x0000000425277824 */ /* 0x000fc800078e00ff */
[----:B0-----:R-:W-:-:S05]  /*06f0*/  IMAD.WIDE R20, R39, 0x2, R20 ;  /* 0x0000000227147825 */ /* 0x001fca00078e0214 */
[----:B------:R0:W5:Y:S04]  /*0700*/  LDG.E R30, desc[UR10][R20.64] ;  /* 0x0000000a141e7981 */ /* 0x000168000c1e1900 */
[----:B------:R0:W5:Y:S01]  /*0710*/  LDG.E R33, desc[UR10][R20.64+0x4] ;  /* 0x0000040a14217981 */ /* 0x000162000c1e1900 */
[----:B------:R-:W-:Y:S01]  /*0720*/  VIADD R2, R2, 0x1 ;  /* 0x0000000102027836 */ /* 0x000fe20000000000 */
[----:B------:R-:W-:Y:S04]  /*0730*/  BSSY.RECONVERGENT B1, `(.L_x_27) ;  /* 0x000000b000017945 */ /* 0x000fe80003800200 */
[----:B------:R-:W-:-:S13]  /*0740*/  ISETP.NE.AND P0, PT, R2, RZ, PT ;  /* 0x000000ff0200720c */ /* 0x000fda0003f05270 */
[----:B0-----:R-:W-:Y:S05]  /*0750*/  @P0 BRA `(.L_x_28) ;  /* 0x0000000000200947 */ /* 0x001fea0003800000 */
[----:B------:R-:W-:-:S04]  /*0760*/  IADD3 R35, PT, PT, R35, 0x1, RZ ;  /* 0x0000000123237810 */ /* 0x000fc80007ffe0ff */
[----:B------:R-:W-:-:S13]  /*0770*/  ISETP.NE.AND P0, PT, R35, RZ, PT ;  /* 0x000000ff2300720c */ /* 0x000fda0003f05270 */
[----:B------:R-:W-:Y:S01]  /*0780*/  @!P0 VIADD R34, R34, 0x1 ;  /* 0x0000000122228836 */ /* 0x000fe20000000000 */
[----:B------:R-:W-:Y:S01]  /*0790*/  @!P0 MOV R35, RZ ;  /* 0x000000ff00238202 */ /* 0x000fe20000000f00 */
[----:B------:R-:W-:-:S03]  /*07a0*/  @!P0 VIADD R3, R5, 0x1 ;  /* 0x0000000105038836 */ /* 0x000fc60000000000 */
[----:B------:R-:W-:-:S13]  /*07b0*/  ISETP.NE.AND P1, PT, R34, RZ, !P0 ;  /* 0x000000ff2200720c */ /* 0x000fda0004725270 */
[----:B------:R-:W-:-:S04]  /*07c0*/  @P1 IMAD.MOV R3, RZ, RZ, R5 ;  /* 0x000000ffff031224 */ /* 0x000fc800078e0205 */
[----:B------:R-:W-:-:S07]  /*07d0*/  @!P0 IMAD.MOV.U32 R5, RZ, RZ, R3 ;  /* 0x000000ffff058224 */ /* 0x000fce00078e0003 */
.L_x_28:
[----:B------:R-:W-:Y:S05]  /*07e0*/  BSYNC.RECONVERGENT B1 ;  /* 0x0000000000017941 */ /* 0x000fea0003800200 */
.L_x_27:
[----:B------:R-:W-:-:S04]  /*07f0*/  IMAD.WIDE.U32 R22, R34, -0x326172a9, RZ ;  /* 0xcd9e8d5722167825 */ /* 0x000fc800078e00ff */
[----:B------:R-:W-:Y:S02]  /*0800*/  IMAD.U32 R3, RZ, RZ, UR16 ;  /* 0x00000010ff037e24 */ /* 0x000fe4000f8e00ff */
[----:B------:R-:W-:Y:S02]  /*0810*/  IMAD.U32 R4, RZ, RZ, UR17 ;  /* 0x00000011ff047e24 */ /* 0x000fe4000f8e00ff */
[----:B------:R-:W-:Y:S01]  /*0820*/  IMAD.WIDE.U32 R20, R2, -0x2daee0ad, RZ ;  /* 0xd2511f5302147825 */ /* 0x000fe200078e00ff */
[----:B------:R-:W-:-:S03]  /*0830*/  LOP3.LUT R14, R23, R3, RZ, 0x3c, !PT ;  /* 0x00000003170e7212 */ /* 0x000fc600078e3cff */
[----:B------:R-:W-:Y:S01]  /*0840*/  VIADD R17, R4, 0x646e171e ;  /* 0x646e171e04117836 */ /* 0x000fe20000000000 */
[----:B------:R-:W-:Y:S01]  /*0850*/  LOP3.LUT R14, R14, R35, RZ, 0x3c, !PT ;  /* 0x000000230e0e7212 */ /* 0x000fe200078e3cff */
[----:B------:R-:W-:Y:S01]  /*0860*/  VIADD R41, R3, 0x5384540f ;  /* 0x5384540f03297836 */ /* 0x000fe20000000000 */
[----:B------:R-:W-:-:S03]  /*0870*/  LOP3.LUT R24, R21, R4, RZ, 0x3c, !PT ;  /* 0x0000000415187212 */ /* 0x000fc600078e3cff */
[----:B------:R-:W-:Y:S01]  /*0880*/  IMAD.WIDE.U32 R26, R14, -0x2daee0ad, RZ ;  /* 0xd2511f530e1a7825 */ /* 0x000fe200078e00ff */
[----:B------:R-:W-:Y:S02]  /*0890*/  LOP3.LUT R21, R24, R5, RZ, 0x3c, !PT ;  /* 0x0000000518157212 */ /* 0x000fe400078e3cff */
[----:B------:R-:W-:Y:S02]  /*08a0*/  IADD3 R14, PT, PT, R4, -0x56f99767, RZ ;  /* 0xa9066899040e7810 */ /* 0x000fe40007ffe0ff */
[----:B------:R-:W-:Y:S01]  /*08b0*/  LOP3.LUT R24, R6, R20, R27, 0x96, !PT ;  /* 0x0000001406187212 */ /* 0x000fe200078e961b */
[----:B------:R-:W-:-:S04]  /*08c0*/  IMAD.WIDE.U32 R20, R21, -0x326172a9, RZ ;  /* 0xcd9e8d5715147825 */ /* 0x000fc800078e00ff */
[----:B------:R-:W-:Y:S01]  /*08d0*/  IMAD.WIDE.U32 R24, R24, -0x326172a9, RZ ;  /* 0xcd9e8d5718187825 */ /* 0x000fe200078e00ff */
[----:B------:R-:W-:-:S04]  /*08e0*/  LOP3.LUT R21, R7, R22, R21, 0x96, !PT ;  /* 0x0000001607157212 */ /* 0x000fc800078e9615 */
        /* <DEDUP_REMOVED lines=23> */
[----:B------:R-:W-:Y:S02]  /*0a60*/  LOP3.LUT R22, R41, R22, R25, 0x96, !PT ;  /* 0x0000001629167212 */ /* 0x000fe400078e9619 */
[----:B------:R-:W-:Y:S02]  /*0a70*/  MOV R25, UR18 ;  /* 0x0000001200197c02 */ /* 0x000fe40008000f00 */
[----:B------:R-:W-:Y:S01]  /*0a80*/  LOP3.LUT R24, R19, R24, R27, 0x96, !PT ;  /* 0x0000001813187212 */ /* 0x000fe200078e961b */
[----:B------:R-:W-:Y:S01]  /*0a90*/  IMAD.WIDE.U32 R22, R22, -0x2daee0ad, RZ ;  /* 0xd2511f5316167825 */ /* 0x000fe200078e00ff */
[----:B------:R-:W-:-:S03]  /*0aa0*/  LOP3.LUT R27, R25, 0x3, RZ, 0xc0, !PT ;  /* 0x00000003191b7812 */ /* 0x000fc600078ec0ff */
[----:B------:R-:W-:Y:S01]  /*0ab0*/  IMAD.HI.U32 R21, R24, -0x2daee0ad, RZ ;  /* 0xd2511f5318157827 */ /* 0x000fe200078e00ff */
[----:B------:R-:W-:Y:S02]  /*0ac0*/  ISETP.GT.AND P0, PT, R27, 0x1, PT ;  /* 0x000000011b00780c */ /* 0x000fe40003f04270 */
[----:B------:R-:W-:Y:S01]  /*0ad0*/  LOP3.LUT R20, R29, R20, R23, 0x96, !PT ;  /* 0x000000141d147212 */ /* 0x000fe200078e9617 */
[----:B------:R-:W-:Y:S01]  /*0ae0*/  IMAD.MOV.U32 R23, RZ, RZ, R0 ;  /* 0x000000ffff177224 */ /* 0x000fe200078e0000 */
[----:B------:R-:W-:Y:S01]  /*0af0*/  LOP3.LUT R0, R28, R22, R21, 0x96, !PT ;  /* 0x000000161c007212 */ /* 0x000fe200078e9615 */
[----:B------:R-:W-:Y:S02]  /*0b00*/  IMAD.MOV.U32 R22, RZ, RZ, R40 ;  /* 0x000000ffff167224 */ /* 0x000fe400078e0028 */
[----:B------:R-:W-:-:S05]  /*0b10*/  IMAD.WIDE.U32 R20, R20, -0x326172a9, RZ ;  /* 0xcd9e8d5714147825 */ /* 0x000fca00078e00ff */
[----:B------:R-:W-:Y:S01]  /*0b20*/  LOP3.LUT R40, R31, R26, R21, 0x96, !PT ;  /* 0x0000001a1f287212 */ /* 0x000fe200078e9615 */
[----:B------:R-:W-:Y:S02]  /*0b30*/  IMAD.MOV.U32 R26, RZ, RZ, R32 ;  /* 0x000000ffff1a7224 */ /* 0x000fe400078e0020 */
[----:B------:R-:W-:Y:S02]  /*0b40*/  IMAD.MOV.U32 R32, RZ, RZ, R20 ;  /* 0x000000ffff207224 */ /* 0x000fe400078e0014 */
[--C-:B-----5:R-:W-:Y:S02]  /*0b50*/  HADD2.F32 R20, -RZ, R30.reuse.H0_H0 ;  /* 0x2000001eff147230 */ /* 0x120fe40000004100 */
[--C-:B------:R-:W-:Y:S02]  /*0b60*/  HADD2.F32 R21, -RZ, R33.reuse.H0_H0 ;  /* 0x20000021ff157230 */ /* 0x100fe40000004100 */
[----:B------:R-:W-:Y:S02]  /*0b70*/  HADD2.F32 R30, -RZ, R30.H1_H1 ;  /* 0x3000001eff1e7230 */ /* 0x000fe40000004100 */
[----:B------:R-:W-:Y:S01]  /*0b80*/  HADD2.F32 R33, -RZ, R33.H1_H1 ;  /* 0x30000021ff217230 */ /* 0x000fe20000004100 */
[----:B------:R-:W-:Y:S06]  /*0b90*/  @P0 BRA `(.L_x_29) ;  /* 0x0000000000200947 */ /* 0x000fec0003800000 */
[----:B------:R-:W-:Y:S02]  /*0ba0*/  ISETP.NE.AND P0, PT, R27, RZ, PT ;  /* 0x000000ff1b00720c */ /* 0x000fe40003f05270 */
[----:B------:R-:W-:-:S11]  /*0bb0*/  MOV R27, R23 ;  /* 0x00000017001b7202 */ /* 0x000fd60000000f00 */
[----:B------:R-:W-:Y:S05]  /*0bc0*/  @!P0 BRA `(.L_x_30) ;  /* 0x0000000000388947 */ /* 0x000fea0003800000 */
[----:B------:R-:W-:Y:S02]  /*0bd0*/  IMAD.MOV.U32 R22, RZ, RZ, R26 ;  /* 0x000000ffff167224 */ /* 0x000fe400078e001a */
[----:B------:R-:W-:Y:S01]  /*0be0*/  IMAD.MOV.U32 R27, RZ, RZ, R36 ;  /* 0x000000ffff1b7224 */ /* 0x000fe200078e0024 */
[----:B------:R-:W-:Y:S01]  /*0bf0*/  MOV R36, R40 ;  /* 0x0000002800247202 */ /* 0x000fe20000000f00 */
[----:B------:R-:W-:Y:S01]  /*0c00*/  IMAD.MOV.U32 R26, RZ, RZ, R23 ;  /* 0x000000ffff1a7224 */ /* 0x000fe200078e0017 */
[----:B------:R-:W-:Y:S06]  /*0c10*/  BRA `(.L_x_30) ;  /* 0x0000000000247947 */ /* 0x000fec0003800000 */
.L_x_29:
[----:B------:R-:W-:Y:S01]  /*0c20*/  ISETP.NE.AND P0, PT, R27, 0x3, PT ;  /* 0x000000031b00780c */ /* 0x000fe20003f05270 */
[----:B------:R-:W-:Y:S02]  /*0c30*/  IMAD.MOV.U32 R26, RZ, RZ, R40 ;  /* 0x000000ffff1a7224 */ /* 0x000fe400078e0028 */
[----:B------:R-:W-:Y:S02]  /*0c40*/  IMAD.MOV.U32 R22, RZ, RZ, R36 ;  /* 0x000000ffff167224 */ /* 0x000fe400078e0024 */
[----:B------:R-:W-:-:S08]  /*0c50*/  IMAD.MOV.U32 R27, RZ, RZ, R32 ;  /* 0x000000ffff1b7224 */ /* 0x000fd000078e0020 */
[----:B------:R-:W-:Y:S01]  /*0c60*/  @P0 MOV R26, R36 ;  /* 0x00000024001a0202 */ /* 0x000fe20000000f00 */
[----:B------:R-:W-:Y:S01]  /*0c70*/  IMAD.MOV.U32 R36, RZ, RZ, R0 ;  /* 0x000000ffff247224 */ /* 0x000fe200078e0000 */
[----:B------:R-:W-:Y:S01]  /*0c80*/  @P0 MOV R36, R32 ;  /* 0x0000002000240202 */ /* 0x000fe20000000f00 */
[----:B------:R-:W-:Y:S02]  /*0c90*/  @P0 IMAD.MOV.U32 R22, RZ, RZ, R23 ;  /* 0x000000ffff160224 */ /* 0x000fe400078e0017 */
[----:B------:R-:W-:-:S07]  /*0ca0*/  @P0 IMAD.MOV.U32 R27, RZ, RZ, R40 ;  /* 0x000000ffff1b0224 */ /* 0x000fce00078e0028 */
.L_x_30:
[----:B------:R-:W-:Y:S01]  /*0cb0*/  I2FP.F32.U32 R23, R22 ;  /* 0x0000001600177245 */ /* 0x000fe20000201000 */
[----:B------:R-:W-:Y:S01]  /*0cc0*/  IMAD.MOV.U32 R22, RZ, RZ, 0x2f800000 ;  /* 0x2f800000ff167424 */ /* 0x000fe200078e00ff */
[----:B------:R-:W-:Y:S01]  /*0cd0*/  I2FP.F32.U32 R45, R36 ;  /* 0x00000024002d7245 */ /* 0x000fe20000201000 */
[----:B------:R-:W-:Y:S01]  /*0ce0*/  FMUL R33, R33, UR14 ;  /* 0x0000000e21217c20 */ /* 0x000fe20008400000 */
[----:B------:R-:W-:Y:S01]  /*0cf0*/  I2FP.F32.U32 R27, R27 ;  /* 0x0000001b001b7245 */ /* 0x000fe20000201000 */
[----:B------:R-:W-:Y:S01]  /*0d00*/  FMUL R20, R20, UR14 ;  /* 0x0000000e14147c20 */ /* 0x000fe20008400000 */
[----:B------:R-:W-:Y:S01]  /*0d10*/  I2FP.F32.U32 R43, R26 ;  /* 0x0000001a002b7245 */ /* 0x000fe20000201000 */
[-C--:B------:R-:W-:Y:S01]  /*0d20*/  FFMA R36, R45, R22.reuse, 1.1641532182693481445e-10 ;  /* 0x2f0000002d247423 */ /* 0x080fe20000000016 */
[-C--:B------:R-:W-:Y:S01]  /*0d30*/  FFMA R26, R23, R22.reuse, 1.1641532182693481445e-10 ;  /* 0x2f000000171a7423 */ /* 0x080fe20000000016 */
[-C--:B------:R-:W-:Y:S01]  /*0d40*/  FFMA R27, R27, R22.reuse, 1.1641532182693481445e-10 ;  /* 0x2f0000001b1b7423 */ /* 0x080fe20000000016 */
[----:B------:R-:W-:Y:S01]  /*0d50*/  FMUL R30, R30, UR14 ;  /* 0x0000000e1e1e7c20 */ /* 0x000fe20008400000 */
[----:B------:R-:W-:Y:S01]  /*0d60*/  FFMA R23, R43, R22, 1.1641532182693481445e-10 ;  /* 0x2f0000002b177423 */ /* 0x000fe20000000016 */
[----:B------:R-:W-:-:S02]  /*0d70*/  FSET.BF.GT.AND R22, R36, UR15, PT ;  /* 0x0000000f24167c0a */ /* 0x000fc4000b804000 */
[----:B------:R-:W-:Y:S02]  /*0d80*/  FSETP.GT.AND P2, PT, R27, UR15, PT ;  /* 0x0000000f1b007c0b */ /* 0x000fe4000bf44000 */
[----:B------:R-:W-:Y:S01]  /*0d90*/  FSETP.GT.AND P3, PT, R36, UR15, PT ;  /* 0x0000000f24007c0b */ /* 0x000fe2000bf64000 */
[----:B------:R-:W-:Y:S01]  /*0da0*/  FMUL R36, R21, UR14 ;  /* 0x0000000e15247c20 */ /* 0x000fe20008400000 */
[----:B------:R-:W-:Y:S01]  /*0db0*/  FSET.BF.GT.AND R27, R27, UR15, PT ;  /* 0x0000000f1b1b7c0a */ /* 0x000fe2000b804000 */
[----:B------:R-:W-:Y:S01]  /*0dc0*/  FMUL R33, R33, R22 ;  /* 0x0000001621217220 */ /* 0x000fe20000400000 */
[C---:B------:R-:W-:Y:S02]  /*0dd0*/  FSETP.GT.AND P1, PT, R23.reuse, UR15, PT ;  /* 0x0000000f17007c0b */ /* 0x040fe4000bf24000 */
[----:B------:R-:W-:Y:S01]  /*0de0*/  FSET.BF.GT.AND R43, R23, UR15, PT ;  /* 0x0000000f172b7c0a */ /* 0x000fe2000b804000 */
[----:B------:R-:W-:Y:S01]  /*0df0*/  FMUL R36, R36, R27 ;  /* 0x0000001b24247220 */ /* 0x000fe20000400000 */
[----:B------:R-:W0:Y:S01]  /*0e00*/  LDC.64 R22, c[0x0][0x388] ;  /* 0x0000e200ff167b82 */ /* 0x000e220000000a00 */
[----:B------:R-:W-:-:S02]  /*0e10*/  FSET.BF.GT.AND R21, R26, UR15, PT ;  /* 0x0000000f1a157c0a */ /* 0x000fc4000b804000 */
[----:B------:R-:W-:Y:S01]  /*0e20*/  FMUL R30, R30, R43 ;  /* 0x0000002b1e1e7220 */ /* 0x000fe20000400000 */
[----:B------:R-:W-:Y:S02]  /*0e30*/  FSETP.GT.AND P0, PT, R26, UR15, PT ;  /* 0x0000000f1a007c0b */ /* 0x000fe4000bf04000 */
[----:B------:R-:W-:Y:S01]  /*0e40*/  FMUL R20, R20, R21 ;  /* 0x0000001514147220 */ /* 0x000fe20000400000 */
[----:B------:R-:W-:Y:S01]  /*0e50*/  F2FP.F16.F32.PACK_AB R33, RZ, R33 ;  /* 0x00000021ff21723e */ /* 0x000fe200000000ff */
[----:B------:R-:W1:Y:S01]  /*0e60*/  LDC R27, c[0x0][0x370] ;  /* 0x0000dc00ff1b7b82 */ /* 0x000e620000000800 */
[----:B------:R-:W-:Y:S02]  /*0e70*/  F2FP.F16.F32.PACK_AB R30, RZ, R30 ;  /* 0x0000001eff1e723e */ /* 0x000fe400000000ff */
[----:B------:R-:W-:Y:S02]  /*0e80*/  F2FP.F16.F32.PACK_AB R20, RZ, R20 ;  /* 0x00000014ff14723e */ /* 0x000fe400000000ff */
[----:B------:R-:W-:-:S02]  /*0e90*/  PRMT R42, R33, 0x7610, R42 ;  /* 0x00007610212a7816 */ /* 0x000fc4000000002a */
[----:B------:R-:W-:Y:S02]  /*0ea0*/  PRMT R21, R20, 0x7610, R21 ;  /* 0x0000761014157816 */ /* 0x000fe40000000015 */
[C---:B------:R-:W-:Y:S02]  /*0eb0*/  IADD3 R20, P4, PT, R39.reuse, UR12, RZ ;  /* 0x0000000c27147c10 */ /* 0x040fe4000ff9e0ff */
[----:B------:R-:W-:Y:S02]  /*0ec0*/  F2FP.F16.F32.PACK_AB R36, RZ, R36 ;  /* 0x00000024ff24723e */ /* 0x000fe400000000ff */
[----:B------:R-:W-:Y:S02]  /*0ed0*/  SEL R33, RZ, 0x1, !P0 ;  /* 0x00000001ff217807 */ /* 0x000fe40004000000 */
[----:B------:R-:W-:Y:S01]  /*0ee0*/  SEL R43, RZ, 0x1, !P2 ;  /* 0x00000001ff2b7807 */ /* 0x000fe20005000000 */
[----:B0-----:R-:W-:Y:S01]  /*0ef0*/  IMAD.WIDE R22, R39, 0x2, R22 ;  /* 0x0000000227167825 */ /* 0x001fe200078e0216 */
[----:B------:R-:W-:-:S04]  /*0f00*/  SEL R45, RZ, 0x1, !P3 ;  /* 0x00000001ff2d7807 */ /* 0x000fc80005800000 */
[----:B------:R0:W-:Y:S01]  /*0f10*/  STG.E.U16 desc[UR10][R22.64], R21 ;  /* 0x0000001516007986 */ /* 0x0001e2000c10150a */
[----:B-1----:R-:W-:-:S03]  /*0f20*/  IMAD R26, R27, UR8, RZ ;  /* 0x000000081b1a7c24 */ /* 0x002fc6000f8e02ff */
[----:B------:R-:W-:Y:S02]  /*0f30*/  STG.E.U16 desc[UR10][R22.64+0x2], R30 ;  /* 0x0000021e16007986 */ /* 0x000fe4000c10150a */
[----:B------:R-:W-:Y:S02]  /*0f40*/  IADD3 R37, P0, PT, R26, R37, RZ ;  /* 0x000000251a257210 */ /* 0x000fe40007f1e0ff */
[----:B------:R1:W-:Y:S01]  /*0f50*/  STG.E.U16 desc[UR10][R22.64+0x4], R36 ;  /* 0x0000042416007986 */ /* 0x0003e2000c10150a */
[----:B0-----:R-:W-:-:S03]  /*0f60*/  LEA.HI.X.SX32 R21, R39, UR13, 0x1, P4 ;  /* 0x0000000d27157c11 */ /* 0x001fc6000a0f0eff */
[----:B------:R0:W-:Y:S01]  /*0f70*/  STG.E.U16 desc[UR10][R22.64+0x6], R42 ;  /* 0x0000062a16007986 */ /* 0x0001e2000c10150a */
[----:B------:R-:W-:Y:S01]  /*0f80*/  SEL R39, RZ, 0x1, !P1 ;  /* 0x00000001ff277807 */ /* 0x000fe20004800000 */
[----:B------:R-:W-:Y:S01]  /*0f90*/  IMAD.X R38, RZ, RZ, R38, P0 ;  /* 0x000000ffff267224 */ /* 0x000fe200000e0626 */
[----:B------:R-:W-:Y:S01]  /*0fa0*/  ISETP.GE.U32.AND P0, PT, R37, UR6, PT ;  /* 0x0000000625007c0c */ /* 0x000fe2000bf06070 */
[----:B------:R0:W-:Y:S03]  /*0fb0*/  STG.E.U8 desc[UR10][R20.64], R33 ;  /* 0x0000002114007986 */ /* 0x0001e6000c10110a */
[----:B------:R-:W-:Y:S01]  /*0fc0*/  ISETP.GE.U32.AND.EX P0, PT, R38, UR9, PT, P0 ;  /* 0x0000000926007c0c */ /* 0x000fe2000bf06100 */
[----:B------:R0:W-:Y:S01]  /*0fd0*/  STG.E.U8 desc[UR10][R20.64+0x1], R39 ;  /* 0x0000012714007986 */ /* 0x0001e2000c10110a */
[----:B-1----:R-:W-:-:S03]  /*0fe0*/  IMAD R36, R24, -0x2daee0ad, RZ ;  /* 0xd2511f5318247824 */ /* 0x002fc600078e02ff */
[----:B------:R0:W-:Y:S04]  /*0ff0*/  STG.E.U8 desc[UR10][R20.64+0x2], R43 ;  /* 0x0000022b14007986 */ /* 0x0001e8000c10110a */
[----:B------:R0:W-:Y:S04]  /*1000*/  STG.E.U8 desc[UR10][R20.64+0x3], R45 ;  /* 0x0000032d14007986 */ /* 0x0001e8000c10110a */
[----:B------:R-:W-:Y:S05]  /*1010*/  @!P0 BRA `(.L_x_31) ;  /* 0xfffffff400ac8947 */ /* 0x000fea000383ffff */
.L_x_26:
[----:B------:R-:W-:Y:S05]  /*1020*/  BSYNC.RECONVERGENT B0 ;  /* 0x0000000000007941 */ /* 0x000fea0003800200 */
.L_x_25:
[----:B0-----:R-:W0:Y:S01]  /*1030*/  I2F.U32.RP R20, UR8 ;  /* 0x0000000800147d06 */ /* 0x001e220008209000 */
[----:B------:R-:W-:Y:S01]  /*1040*/  UMOV UR4, URZ ;  /* 0x000000ff00047c82 */ /* 0x000fe20008000000 */
[----:B------:R-:W1:Y:S01]  /*1050*/  S2R R22, SR_TID.X ;  /* 0x0000000000167919 */ /* 0x000e620000002100 */
[----:B------:R-:W-:-:S05]  /*1060*/  UISETP.NE.U32.AND UP2, UPT, UR8, URZ, UPT ;  /* 0x000000ff0800728c */ /* 0x000fca000bf45070 */
[----:B0-----:R-:W0:Y:S02]  /*1070*/  MUFU.RCP R20, R20 ;  /* 0x0000001400147308 */ /* 0x001e240000001000 */
[----:B0-----:R-:W-:-:S06]  /*1080*/  VIADD R21, R20, 0xffffffe ;  /* 0x0ffffffe14157836 */ /* 0x001fcc0000000000 */
[----:B------:R-:W0:Y:S02]  /*1090*/  F2I.FTZ.U32.TRUNC.NTZ R21, R21 ;  /* 0x0000001500157305 */ /* 0x000e24000021f000 */
[----:B0-----:R-:W-:-:S13]  /*10a0*/  R2UR UR5, R21 ;  /* 0x00000000150572ca */ /* 0x001fda00000e0000 */
[----:B------:R-:W-:-:S04]  /*10b0*/  UIADD3 UR7, UPT, UPT, URZ, -UR5, URZ ;  /* 0x80000005ff077290 */ /* 0x000fc8000fffe0ff */
[----:B------:R-:W-:-:S04]  /*10c0*/  UIMAD UR7, UR7, UR8, URZ ;  /* 0x00000008070772a4 */ /* 0x000fc8000f8e02ff */
[----:B------:R-:W-:Y:S02]  /*10d0*/  UIMAD.WIDE.U32 UR4, UR5, UR7, UR4 ;  /* 0x00000007050472a5 */ /* 0x000fe4000f8e0004 */
[----:B------:R-:W-:-:S04]  /*10e0*/  UIADD3 UR7, UPT, UPT, UR6, -0x1, URZ ;  /* 0xffffffff06077890 */ /* 0x000fc8000fffe0ff */
[----:B------:R-:W-:-:S04]  /*10f0*/  UIMAD.WIDE.U32 UR4, UR5, UR7, URZ ;  /* 0x00000007050472a5 */ /* 0x000fc8000f8e00ff */
[----:B------:R-:W-:-:S04]  /*1100*/  UIADD3 UR4, UPT, UPT, -UR5, URZ, URZ ;  /* 0x000000ff05047290 */ /* 0x000fc8000fffe1ff */
[----:B------:R-:W-:-:S04]  /*1110*/  UIMAD UR7, UR8, UR4, UR7 ;  /* 0x00000004080772a4 */ /* 0x000fc8000f8e0207 */
[----:B------:R-:W-:-:S03]  /*1120*/  UISETP.GE.U32.AND UP0, UPT, UR7, UR8, UPT ;  /* 0x000000080700728c */ /* 0x000fc6000bf06070 */
[----:B------:R-:W0:Y:S08]  /*1130*/  LDCU UR4, c[0x0][0x380] ;  /* 0x00007000ff0477ac */ /* 0x000e300008000800 */
[----:B------:R-:W-:Y:S02]  /*1140*/  @UP0 UIADD3 UR7, UPT, UPT, UR7, -UR8, URZ ;  /* 0x8000000807070290 */ /* 0x000fe4000fffe0ff */
[----:B------:R-:W-:-:S02]  /*1150*/  @UP0 UIADD3 UR5, UPT, UPT, UR5, 0x1, URZ ;  /* 0x0000000105050890 */ /* 0x000fc4000fffe0ff */
[----:B------:R-:W-:-:S11]  /*1160*/  UISETP.GE.U32.AND UP1, UPT, UR7, UR8, UPT ;  /* 0x000000080700728c */ /* 0x000fd6000bf26070 */
[----:B------:R-:W-:Y:S02]  /*1170*/  @UP1 UIADD3 UR5, UPT, UPT, UR5, 0x1, URZ ;  /* 0x0000000105051890 */ /* 0x000fe4000fffe0ff */
[----:B------:R-:W-:-:S04]  /*1180*/  @!UP2 ULOP3.LUT UR5, URZ, UR8, URZ, 0x33, !UPT ;  /* 0x00000008ff05a292 */ /* 0x000fc8000f8e33ff */
[----:B------:R-:W-:-:S06]  /*1190*/  UIMAD UR5, UR5, UR8, UR8 ;  /* 0x00000008050572a4 */ /* 0x000fcc000f8e0208 */
[----:B------:R-:W-:-:S05]  /*11a0*/  MOV R23, UR5 ;  /* 0x0000000500177c02 */ /* 0x000fca0008000f00 */
[----:B-1----:R-:W-:-:S05]  /*11b0*/  IMAD R23, R23, 0x4, R22 ;  /* 0x0000000417177824 */ /* 0x002fca00078e0216 */
[----:B0-----:R-:W-:-:S13]  /*11c0*/  ISETP.GE.AND P0, PT, R23, UR4, PT ;  /* 0x0000000417007c0c */ /* 0x001fda000bf06270 */
[----:B------:R-:W-:Y:S05]  /*11d0*/  @P0 EXIT ;  /* 0x000000000000094d */ /* 0x000fea0003800000 */
[----:B------:R-:W-:Y:S01]  /*11e0*/  VIADD R20, R2, 0x1 ;  /* 0x0000000102147836 */ /* 0x000fe20000000000 */
[----:B------:R-:W-:Y:S01]  /*11f0*/  BSSY.RECONVERGENT B0, `(.L_x_32) ;  /* 0x000000d000007945 */ /* 0x000fe20003800200 */
[----:B------:R-:W-:Y:S02]  /*1200*/  IMAD.MOV.U32 R24, RZ, RZ, R5 ;  /* 0x000000ffff187224 */ /* 0x000fe400078e0005 */
[C---:B------:R-:W-:Y:S01]  /*1210*/  IMAD.HI.U32 R5, R20.reuse, -0x2daee0ad, RZ ;  /* 0xd2511f5314057827 */ /* 0x040fe200078e00ff */
[----:B------:R-:W-:-:S13]  /*1220*/  ISETP.NE.AND P0, PT, R20, RZ, PT ;  /* 0x000000ff1400720c */ /* 0x000fda0003f05270 */
[----:B------:R-:W-:Y:S05]  /*1230*/  @P0 BRA `(.L_x_33) ;  /* 0x0000000000200947 */ /* 0x000fea0003800000 */
        /* <DEDUP_REMOVED lines=8> */
.L_x_33:
[----:B------:R-:W-:Y:S05]  /*12c0*/  BSYNC.RECONVERGENT B0 ;  /* 0x0000000000007941 */ /* 0x000fea0003800200 */
.L_x_32:
[----:B------:R-:W-:Y:S01]  /*12d0*/  IMAD.WIDE.U32 R20, R34, -0x326172a9, RZ ;  /* 0xcd9e8d5722147825 */ /* 0x000fe200078e00ff */
[----:B------:R-:W-:Y:S01]  /*12e0*/  LOP3.LUT R5, R4, R5, R24, 0x96, !PT ;  /* 0x0000000504057212 */ /* 0x000fe200078e9618 */
[----:B------:R-:W-:Y:S01]  /*12f0*/  BSSY.RECONVERGENT B0, `(.L_x_34) ;  /* 0x000003c000007945 */ /* 0x000fe20003800200 */
[----:B------:R-:W-:Y:S01]  /*1300*/  LOP3.LUT R25, R25, 0x3, RZ, 0xc0, !PT ;  /* 0x0000000319197812 */ /* 0x000fe200078ec0ff */
[----:B------:R-:W-:Y:S01]  /*1310*/  IMAD.MOV.U32 R27, RZ, RZ, -0x2daee0ad ;  /* 0xd2511f53ff1b7424 */ /* 0x000fe200078e00ff */
[----:B------:R-:W-:Y:S02]  /*1320*/  LOP3.LUT R4, R3, R35, R21, 0x96, !PT ;  /* 0x0000002303047212 */ /* 0x000fe400078e9615 */
[----:B------:R-:W-:Y:S01]  /*1330*/  ISETP.GT.AND P0, PT, R25, 0x1, PT ;  /* 0x000000011900780c */ /* 0x000fe20003f04270 */
[----:B------:R-:W-:Y:S02]  /*1340*/  IMAD R21, R2, R27, -0x2daee0ad ;  /* 0xd2511f5302157424 */ /* 0x000fe400078e021b */
        /* <DEDUP_REMOVED lines=33> */
[----:B------:R-:W-:Y:S01]  /*1560*/  IMAD.HI.U32 R19, R19, -0x2daee0ad, RZ ;  /* 0xd2511f5313137827 */ /* 0x000fe200078e00ff */
[----:B------:R-:W-:-:S04]  /*1570*/  LOP3.LUT R8, R31, R8, R3, 0x96, !PT ;  /* 0x000000081f087212 */ /* 0x000fc800078e9603 */
[----:B------:R-:W-:Y:S01]  /*1580*/  LOP3.LUT R6, R28, R6, R19, 0x96, !PT ;  /* 0x000000061c067212 */ /* 0x000fe200078e9613 */
[----:B------:R-:W-:Y:S06]  /*1590*/  @P0 BRA `(.L_x_35) ;  /* 0x0000000000240947 */ /* 0x000fec0003800000 */
[----:B------:R-:W-:Y:S01]  /*15a0*/  ISETP.NE.AND P0, PT, R25, RZ, PT ;  /* 0x000000ff1900720c */ /* 0x000fe20003f05270 */
[----:B------:R-:W-:Y:S01]  /*15b0*/  IMAD.MOV.U32 R4, RZ, RZ, R0 ;  /* 0x000000ffff047224 */ /* 0x000fe200078e0000 */
[----:B------:R-:W-:-:S11]  /*15c0*/  MOV R6, R36 ;  /* 0x0000002400067202 */ /* 0x000fd60000000f00 */
[----:B------:R-:W-:Y:S05]  /*15d0*/  @!P0 BRA `(.L_x_36) ;  /* 0x0000000000348947 */ /* 0x000fea0003800000 */
[----:B------:R-:W-:Y:S01]  /*15e0*/  IMAD.MOV.U32 R40, RZ, RZ, R32 ;  /* 0x000000ffff287224 */ /* 0x000fe200078e0020 */
[----:B------:R-:W-:Y:S01]  /*15f0*/  MOV R32, R0 ;  /* 0x0000000000207202 */ /* 0x000fe20000000f00 */
[----:B------:R-:W-:Y:S02]  /*1600*/  IMAD.MOV.U32 R4, RZ, RZ, R36 ;  /* 0x000000ffff047224 */ /* 0x000fe400078e0024 */
[----:B------:R-:W-:Y:S01]  /*1610*/  IMAD.MOV.U32 R6, RZ, RZ, R8 ;  /* 0x000000ffff067224 */ /* 0x000fe200078e0008 */
[----:B------:R-:W-:Y:S06]  /*1620*/  BRA `(.L_x_36) ;  /* 0x0000000000207947 */ /* 0x000fec0003800000 */
.L_x_35:
[----:B------:R-:W-:Y:S01]  /*1630*/  ISETP.NE.AND P0, PT, R25, 0x3, PT ;  /* 0x000000031900780c */ /* 0x000fe20003f05270 */
[----:B------:R-:W-:Y:S02]  /*1640*/  IMAD.MOV.U32 R40, RZ, RZ, R36 ;  /* 0x000000ffff287224 */ /* 0x000fe400078e0024 */
[----:B------:R-:W-:Y:S02]  /*1650*/  IMAD.MOV.U32 R32, RZ, RZ, R8 ;  /* 0x000000ffff207224 */ /* 0x000fe400078e0008 */
[----:B------:R-:W-:-:S08]  /*1660*/  IMAD.MOV.U32 R4, RZ, RZ, R2 ;  /* 0x000000ffff047224 */ /* 0x000fd000078e0002 */
[----:B------:R-:W-:Y:S01]  /*1670*/  @P0 MOV R6, R2 ;  /* 0x0000000200060202 */ /* 0x000fe20000000f00 */
[----:B------:R-:W-:Y:S02]  /*1680*/  @P0 IMAD.MOV.U32 R40, RZ, RZ, R0 ;  /* 0x000000ffff280224 */ /* 0x000fe400078e0000 */
[----:B------:R-:W-:Y:S02]  /*1690*/  @P0 IMAD.MOV.U32 R32, RZ, RZ, R36 ;  /* 0x000000ffff200224 */ /* 0x000fe400078e0024 */
[----:B------:R-:W-:-:S07]  /*16a0*/  @P0 IMAD.MOV.U32 R4, RZ, RZ, R8 ;  /* 0x000000ffff040224 */ /* 0x000fce00078e0008 */
.L_x_36:
[----:B------:R-:W-:Y:S05]  /*16b0*/  BSYNC.RECONVERGENT B0 ;  /* 0x0000000000007941 */ /* 0x000fea0003800200 */
.L_x_34:
[----:B------:R-:W-:Y:S02]  /*16c0*/  ULEA UR5, UR5, -UR4, 0x2 ;  /* 0x8000000405057291 */ /* 0x000fe4000f8e10ff */
[----:B------:R-:W-:Y:S01]  /*16d0*/  IADD3 R7, PT, PT, -R23, UR4, RZ ;  /* 0x0000000417077c10 */ /* 0x000fe2000fffe1ff */
[----:B------:R-:W-:Y:S01]  /*16e0*/  IMAD.MOV.U32 R15, RZ, RZ, 0x2f800000 ;  /* 0x2f800000ff0f7424 */ /* 0x000fe200078e00ff */
[----:B------:R-:W-:Y:S01]  /*16f0*/  I2FP.F32.U32 R0, R40 ;  /* 0x0000002800007245 */ /* 0x000fe20000201000 */
[----:B------:R-:W0:Y:S01]  /*1700*/  LDCU UR4, c[0x0][0x384] ;  /* 0x00007080ff0477ac */ /* 0x000e220008000800 */
[----:B------:R-:W-:Y:S01]  /*1710*/  I2FP.F32.U32 R12, R32 ;  /* 0x00000020000c7245 */ /* 0x000fe20000201000 */
[----:B------:R-:W-:Y:S01]  /*1720*/  BSSY.RECONVERGENT B0, `(.L_x_37) ;  /* 0x000004a000007945 */ /* 0x000fe20003800200 */
[----:B------:R-:W-:Y:S01]  /*1730*/  IADD3 R22, PT, PT, R22, UR5, RZ ;  /* 0x0000000516167c10 */ /* 0x000fe2000fffe0ff */
[-C--:B------:R-:W-:Y:S01]  /*1740*/  FFMA R0, R0, R15.reuse, 1.1641532182693481445e-10 ;  /* 0x2f00000000007423 */ /* 0x080fe2000000000f */
[----:B------:R-:W-:Y:S01]  /*1750*/  I2FP.F32.U32 R4, R4 ;  /* 0x0000000400047245 */ /* 0x000fe20000201000 */
[-C--:B------:R-:W-:Y:S01]  /*1760*/  FFMA R12, R12, R15.reuse, 1.1641532182693481445e-10 ;  /* 0x2f0000000c0c7423 */ /* 0x080fe2000000000f */
[----:B------:R-:W-:Y:S01]  /*1770*/  ISETP.GT.U32.AND P1, PT, R22, -0x4, PT ;  /* 0xfffffffc1600780c */ /* 0x000fe20003f24070 */
[----:B------:R-:W-:Y:S01]  /*1780*/  IMAD.MOV.U32 R16, RZ, RZ, RZ ;  /* 0x000000ffff107224 */ /* 0x000fe200078e00ff */
[----:B------:R-:W-:Y:S01]  /*1790*/  I2FP.F32.U32 R6, R6 ;  /* 0x0000000600067245 */ /* 0x000fe20000201000 */
[----:B------:R-:W-:Y:S01]  /*17a0*/  FFMA R13, R4, R15, 1.1641532182693481445e-10 ;  /* 0x2f000000040d7423 */ /* 0x000fe2000000000f */
[----:B------:R-:W-:-:S03]  /*17b0*/  LOP3.LUT R14, R7, 0x3, RZ, 0xc0, !PT ;  /* 0x00000003070e7812 */ /* 0x000fc600078ec0ff */
[----:B------:R-:W-:Y:S01]  /*17c0*/  FFMA R15, R6, R15, 1.1641532182693481445e-10 ;  /* 0x2f000000060f7423 */ /* 0x000fe2000000000f */
[----:B------:R-:W-:-:S05]  /*17d0*/  ISETP.NE.AND P0, PT, R14, RZ, PT ;  /* 0x000000ff0e00720c */ /* 0x000fca0003f05270 */
[----:B0-----:R-:W-:Y:S08]  /*17e0*/  @P1 BRA `(.L_x_38) ;  /* 0x0000000000f41947 */ /* 0x001ff00003800000 */
[----:B------:R-:W0:Y:S01]  /*17f0*/  LDC.64 R4, c[0x0][0x388] ;  /* 0x0000e200ff047b82 */ /* 0x000e220000000a00 */
[----:B------:R-:W-:-:S05]  /*1800*/  LOP3.LUT R16, R7, 0xfffffffc, RZ, 0xc0, !PT ;  /* 0xfffffffc07107812 */ /* 0x000fca00078ec0ff */
[----:B------:R-:W-:Y:S02]  /*1810*/  IMAD.MOV R17, RZ, RZ, -R16 ;  /* 0x000000ffff117224 */ /* 0x000fe400078e0a10 */
[----:B------:R-:W1:Y:S01]  /*1820*/  LDC.64 R2, c[0x0][0x390] ;  /* 0x0000e400ff027b82 */ /* 0x000e620000000a00 */
[----:B0-----:R-:W-:-:S05]  /*1830*/  IADD3 R4, P2, PT, R4, 0x4, RZ ;  /* 0x0000000404047810 */ /* 0x001fca0007f5e0ff */
[----:B------:R-:W-:Y:S01]  /*1840*/  IMAD.X R5, RZ, RZ, R5, P2 ;  /* 0x000000ffff057224 */ /* 0x000fe200010e0605 */
[----:B-1----:R-:W-:-:S04]  /*1850*/  IADD3 R2, P1, PT, R2, 0x4, RZ ;  /* 0x0000000402027810 */ /* 0x002fc80007f3e0ff */
[----:B------:R-:W-:-:S09]  /*1860*/  IADD3.X R3, PT, PT, RZ, R3, RZ, P1, !PT ;  /* 0x00000003ff037210 */ /* 0x000fd20000ffe4ff */
.L_x_39:
[----:B------:R-:W-:Y:S01]  /*1870*/  IMAD.WIDE R6, R23, 0x2, R2 ;  /* 0x0000000217067825 */ /* 0x000fe200078e0202 */
[----:B0-----:R-:W0:Y:S04]  /*1880*/  LDC.64 R18, c[0x0][0x398] ;  /* 0x0000e600ff127b82 */ /* 0x001e280000000a00 */
[----:B------:R-:W2:Y:S01]  /*1890*/  LDG.E.U16 R8, desc[UR10][R6.64+-0x4] ;  /* 0xfffffc0a06087981 */ /* 0x000ea2000c1e1500 */
[C---:B------:R-:W-:Y:S02]  /*18a0*/  FSET.BF.GT.AND R9, R0.reuse, UR4, PT ;  /* 0x0000000400097c0a */ /* 0x040fe4000b804000 */
[----:B------:R-:W-:Y:S02]  /*18b0*/  SHF.R.S32.HI R10, RZ, 0x1f, R23 ;  /* 0x0000001fff0a7819 */ /* 0x000fe40000011417 */
[----:B------:R-:W-:Y:S01]  /*18c0*/  FSETP.GT.AND P1, PT, R0, UR4, PT ;  /* 0x0000000400007c0b */ /* 0x000fe2000bf24000 */
[----:B--2---:R-:W-:-:S05]  /*18d0*/  HADD2.F32 R8, -RZ, R8.H0_H0 ;  /* 0x20000008ff087230 */ /* 0x004fca0000004100 */
[----:B------:R-:W-:-:S04]  /*18e0*/  FMUL R8, R8, UR14 ;  /* 0x0000000e08087c20 */ /* 0x000fc80008400000 */
[----:B------:R-:W-:Y:S01]  /*18f0*/  FMUL R9, R8, R9 ;  /* 0x0000000908097220 */ /* 0x000fe20000400000 */
[----:B0-----:R-:W-:-:S04]  /*1900*/  IADD3 R8, P2, P3, R23, 0x3, R18 ;  /* 0x0000000317087810 */ /* 0x001fc80007b5e012 */
[----:B------:R-:W-:Y:S02]  /*1910*/  F2FP.F16.F32.PACK_AB R18, RZ, R9 ;  /* 0x00000009ff12723e */ /* 0x000fe400000000ff */
[----:B------:R-:W-:Y:S01]  /*1920*/  IADD3.X R9, PT, PT, R10, R19, RZ, P2, P3 ;  /* 0x000000130a097210 */ /* 0x000fe200017e64ff */
[----:B------:R-:W-:Y:S01]  /*1930*/  IMAD.WIDE R10, R23, 0x2, R4 ;  /* 0x00000002170a7825 */ /* 0x000fe200078e0204 */
[----:B------:R-:W-:Y:S02]  /*1940*/  PRMT R20, R18, 0x7610, R20 ;  /* 0x0000761012147816 */ /* 0x000fe40000000014 */
[----:B------:R-:W-:-:S03]  /*1950*/  SEL R19, RZ, 0x1, !P1 ;  /* 0x00000001ff137807 */ /* 0x000fc60004800000 */
[----:B------:R-:W-:Y:S04]  /*1960*/  STG.E.U16 desc[UR10][R10.64+-0x4], R20 ;  /* 0xfffffc140a007986 */ /* 0x000fe8000c10150a */
[----:B------:R0:W-:Y:S04]  /*1970*/  STG.E.U8 desc[UR10][R8.64+-0x3], R19 ;  /* 0xfffffd1308007986 */ /* 0x0001e8000c10110a */
[----:B------:R-:W2:Y:S01]  /*1980*/  LDG.E.U16 R18, desc[UR10][R6.64+-0x2] ;  /* 0xfffffe0a06127981 */ /* 0x000ea2000c1e1500 */
[C---:B------:R-:W-:Y:S02]  /*1990*/  FSET.BF.GT.AND R21, R12.reuse, UR4, PT ;  /* 0x000000040c157c0a */ /* 0x040fe4000b804000 */
[----:B------:R-:W-:Y:S01]  /*19a0*/  FSETP.GT.AND P1, PT, R12, UR4, PT ;  /* 0x000000040c007c0b */ /* 0x000fe2000bf24000 */
[----:B--2---:R-:W-:-:S05]  /*19b0*/  HADD2.F32 R18, -RZ, R18.H0_H0 ;  /* 0x20000012ff127230 */ /* 0x004fca0000004100 */
[----:B------:R-:W-:-:S04]  /*19c0*/  FMUL R18, R18, UR14 ;  /* 0x0000000e12127c20 */ /* 0x000fc80008400000 */
[----:B------:R-:W-:Y:S01]  /*19d0*/  FMUL R18, R18, R21 ;  /* 0x0000001512127220 */ /* 0x000fe20000400000 */
[----:B------:R-:W-:-:S04]  /*19e0*/  SEL R21, RZ, 0x1, !P1 ;  /* 0x00000001ff157807 */ /* 0x000fc80004800000 */
[----:B------:R-:W-:-:S04]  /*19f0*/  F2FP.F16.F32.PACK_AB R18, RZ, R18 ;  /* 0x00000012ff12723e */ /* 0x000fc800000000ff */
[----:B------:R-:W-:-:S05]  /*1a00*/  PRMT R22, R18, 0x7610, R22 ;  /* 0x0000761012167816 */ /* 0x000fca0000000016 */
[----:B------:R-:W-:Y:S04]  /*1a10*/  STG.E.U16 desc[UR10][R10.64+-0x2], R22 ;  /* 0xfffffe160a007986 */ /* 0x000fe8000c10150a */
[----:B------:R1:W-:Y:S04]  /*1a20*/  STG.E.U8 desc[UR10][R8.64+-0x2], R21 ;  /* 0xfffffe1508007986 */ /* 0x0003e8000c10110a */
[----:B------:R-:W2:Y:S01]  /*1a30*/  LDG.E.U16 R18, desc[UR10][R6.64] ;  /* 0x0000000a06127981 */ /* 0x000ea2000c1e1500 */
[C---:B0-----:R-:W-:Y:S02]  /*1a40*/  FSET.BF.GT.AND R19, R13.reuse, UR4, PT ;  /* 0x000000040d137c0a */ /* 0x041fe4000b804000 */
[----:B------:R-:W-:Y:S01]  /*1a50*/  FSETP.GT.AND P1, PT, R13, UR4, PT ;  /* 0x000000040d007c0b */ /* 0x000fe2000bf24000 */
[----:B--2---:R-:W-:-:S05]  /*1a60*/  HADD2.F32 R18, -RZ, R18.H0_H0 ;  /* 0x20000012ff127230 */ /* 0x004fca0000004100 */
[----:B------:R-:W-:-:S04]  /*1a70*/  FMUL R18, R18, UR14 ;  /* 0x0000000e12127c20 */ /* 0x000fc80008400000 */
[----:B------:R-:W-:Y:S01]  /*1a80*/  FMUL R18, R18, R19 ;  /* 0x0000001312127220 */ /* 0x000fe20000400000 */
[----:B------:R-:W-:-:S04]  /*1a90*/  SEL R19, RZ, 0x1, !P1 ;  /* 0x00000001ff137807 */ /* 0x000fc80004800000 */
[----:B------:R-:W-:-:S04]  /*1aa0*/  F2FP.F16.F32.PACK_AB R18, RZ, R18 ;  /* 0x00000012ff12723e */ /* 0x000fc800000000ff */
[----:B------:R-:W-:-:S05]  /*1ab0*/  PRMT R20, R18, 0x7610, R20 ;  /* 0x0000761012147816 */ /* 0x000fca0000000014 */
[----:B------:R0:W-:Y:S04]  /*1ac0*/  STG.E.U16 desc[UR10][R10.64], R20 ;  /* 0x000000140a007986 */ /* 0x0001e8000c10150a */
[----:B------:R0:W-:Y:S04]  /*1ad0*/  STG.E.U8 desc[UR10][R8.64+-0x1], R19 ;  /* 0xffffff1308007986 */ /* 0x0001e8000c10110a */
[----:B------:R-:W2:Y:S01]  /*1ae0*/  LDG.E.U16 R6, desc[UR10][R6.64+0x2] ;  /* 0x0000020a06067981 */ /* 0x000ea2000c1e1500 */
[----:B-1----:R-:W-:Y:S01]  /*1af0*/  FSET.BF.GT.AND R21, R15, UR4, PT ;  /* 0x000000040f157c0a */ /* 0x002fe2000b804000 */
[----:B------:R-:W-:Y:S01]  /*1b00*/  VIADD R17, R17, 0x4 ;  /* 0x0000000411117836 */ /* 0x000fe20000000000 */
[----:B------:R-:W-:Y:S01]  /*1b10*/  FSETP.GT.AND P1, PT, R15, UR4, PT ;  /* 0x000000040f007c0b */ /* 0x000fe2000bf24000 */
[----:B------:R-:W-:-:S02]  /*1b20*/  VIADD R23, R23, 0x4 ;  /* 0x0000000417177836 */ /* 0x000fc40000000000 */
[----:B--2---:R-:W-:-:S05]  /*1b30*/  HADD2.F32 R18, -RZ, R6.H0_H0 ;  /* 0x20000006ff127230 */ /* 0x004fca0000004100 */
[----:B------:R-:W-:-:S04]  /*1b40*/  FMUL R18, R18, UR14 ;  /* 0x0000000e12127c20 */ /* 0x000fc80008400000 */
[----:B------:R-:W-:Y:S01]  /*1b50*/  FMUL R18, R18, R21 ;  /* 0x0000001512127220 */ /* 0x000fe20000400000 */
[----:B------:R-:W-:Y:S02]  /*1b60*/  SEL R21, RZ, 0x1, !P1 ;  /* 0x00000001ff157807 */ /* 0x000fe40004800000 */
[----:B------:R-:W-:Y:S02]  /*1b70*/  ISETP.NE.AND P1, PT, R17, RZ, PT ;  /* 0x000000ff1100720c */ /* 0x000fe40003f25270 */
[----:B------:R-:W-:-:S05]  /*1b80*/  F2FP.F16.F32.PACK_AB R18, RZ, R18 ;  /* 0x00000012ff12723e */ /* 0x000fca00000000ff */
[----:B------:R0:W-:Y:S04]  /*1b90*/  STG.E.U16 desc[UR10][R10.64+0x2], R18 ;  /* 0x000002120a007986 */ /* 0x0001e8000c10150a */
[----:B------:R0:W-:Y:S02]  /*1ba0*/  STG.E.U8 desc[UR10][R8.64], R21 ;  /* 0x0000001508007986 */ /* 0x0001e4000c10110a */
[----:B------:R-:W-:Y:S05]  /*1bb0*/  @P1 BRA `(.L_x_39) ;  /* 0xfffffffc002c1947 */ /* 0x000fea000383ffff */
.L_x_38:
[----:B------:R-:W-:Y:S05]  /*1bc0*/  BSYNC.RECONVERGENT B0 ;  /* 0x0000000000007941 */ /* 0x000fea0003800200 */
.L_x_37:
[----:B------:R-:W-:Y:S05]  /*1bd0*/  @!P0 EXIT ;  /* 0x000000000000894d */ /* 0x000fea0003800000 */
[----:B------:R-:W1:Y:S01]  /*1be0*/  LDC.64 R2, c[0x0][0x390] ;  /* 0x0000e400ff027b82 */ /* 0x000e620000000a00 */
[----:B------:R-:W-:Y:S01]  /*1bf0*/  SHF.L.U32 R16, R16, 0x2, RZ ;  /* 0x0000000210107819 */ /* 0x000fe200000006ff */
[----:B------:R-:W-:Y:S01]  /*1c00*/  IMAD.MOV R14, RZ, RZ, -R14 ;  /* 0x000000ffff0e7224 */ /* 0x000fe200078e0a0e */
[----:B------:R-:W2:Y:S01]  /*1c10*/  LDCU UR6, c[0x0][0x384] ;  /* 0x00007080ff0677ac */ /* 0x000ea20008000800 */
[----:B------:R-:W3:Y:S04]  /*1c20*/  LDCU.64 UR4, c[0x0][0x398] ;  /* 0x00007300ff0477ac */ /* 0x000ee80008000a00 */
[----:B------:R-:W4:Y:S02]  /*1c30*/  LDC.64 R4, c[0x0][0x388] ;  /* 0x0000e200ff047b82 */ /* 0x000f240000000a00 */
.L_x_40:
[----:B01----:R-:W-:-:S06]  /*1c40*/  IMAD.WIDE R6, R23, 0x2, R2 ;  /* 0x0000000217067825 */ /* 0x003fcc00078e0202 */
[----:B------:R-:W5:Y:S01]  /*1c50*/  LDG.E.U16 R6, desc[UR10][R6.64] ;  /* 0x0000000a06067981 */ /* 0x000f62000c1e1500 */
[----:B------:R-:W-:Y:S01]  /*1c60*/  ISETP.EQ.AND P0, PT, R16, RZ, PT ;  /* 0x000000ff1000720c */ /* 0x000fe20003f02270 */
[----:B------:R-:W-:Y:S01]  /*1c70*/  VIADD R14, R14, 0x1 ;  /* 0x000000010e0e7836 */ /* 0x000fe20000000000 */
[C---:B------:R-:W-:Y:S02]  /*1c80*/  ISETP.EQ.AND P1, PT, R16.reuse, 0x4, PT ;  /* 0x000000041000780c */ /* 0x040fe40003f22270 */
[C---:B------:R-:W-:Y:S02]  /*1c90*/  ISETP.EQ.AND P2, PT, R16.reuse, 0x8, PT ;  /* 0x000000081000780c */ /* 0x040fe40003f42270 */
[C---:B------:R-:W-:Y:S01]  /*1ca0*/  ISETP.EQ.AND P3, PT, R16.reuse, 0xc, PT ;  /* 0x0000000c1000780c */ /* 0x040fe20003f62270 */
[----:B------:R-:W-:-:S06]  /*1cb0*/  VIADD R16, R16, 0x4 ;  /* 0x0000000410107836 */ /* 0x000fcc0000000000 */
[----:B0-----:R-:W-:Y:S02]  /*1cc0*/  @P0 IMAD.MOV.U32 R9, RZ, RZ, R0 ;  /* 0x000000ffff090224 */ /* 0x001fe400078e0000 */
[----:B------:R-:W-:Y:S02]  /*1cd0*/  @P1 IMAD.MOV.U32 R9, RZ, RZ, R12 ;  /* 0x000000ffff091224 */ /* 0x000fe400078e000c */
[----:B------:R-:W-:Y:S02]  /*1ce0*/  @P2 MOV R9, R13 ;  /* 0x0000000d00092202 */ /* 0x000fe40000000f00 */
[----:B------:R-:W-:-:S05]  /*1cf0*/  @P3 IMAD.MOV.U32 R9, RZ, RZ, R15 ;  /* 0x000000ffff093224 */ /* 0x000fca00078e000f */
[C---:B--2---:R-:W-:Y:S02]  /*1d00*/  FSET.BF.GT.AND R11, R9.reuse, UR6, PT ;  /* 0x00000006090b7c0a */ /* 0x044fe4000b804000 */
[----:B------:R-:W-:Y:S01]  /*1d10*/  FSETP.GT.AND P0, PT, R9, UR6, PT ;  /* 0x0000000609007c0b */ /* 0x000fe2000bf04000 */
[----:B-----5:R-:W-:Y:S02]  /*1d20*/  HADD2.F32 R8, -RZ, R6.H0_H0 ;  /* 0x20000006ff087230 */ /* 0x020fe40000004100 */
[----:B----4-:R-:W-:-:S04]  /*1d30*/  IMAD.WIDE R6, R23, 0x2, R4 ;  /* 0x0000000217067825 */ /* 0x010fc800078e0204 */
[----:B------:R-:W-:-:S04]  /*1d40*/  FMUL R8, R8, UR14 ;  /* 0x0000000e08087c20 */ /* 0x000fc80008400000 */
[----:B------:R-:W-:Y:S01]  /*1d50*/  FMUL R11, R8, R11 ;  /* 0x0000000b080b7220 */ /* 0x000fe20000400000 */
[----:B---3--:R-:W-:-:S04]  /*1d60*/  IADD3 R8, P1, PT, R23, UR4, RZ ;  /* 0x0000000417087c10 */ /* 0x008fc8000ff3e0ff */
[----:B------:R-:W-:Y:S02]  /*1d70*/  F2FP.F16.F32.PACK_AB R11, RZ, R11 ;  /* 0x0000000bff0b723e */ /* 0x000fe400000000ff */
[----:B------:R-:W-:Y:S02]  /*1d80*/  LEA.HI.X.SX32 R9, R23, UR5, 0x1, P1 ;  /* 0x0000000517097c11 */ /* 0x000fe400088f0eff */
[----:B------:R-:W-:Y:S02]  /*1d90*/  PRMT R10, R11, 0x7610, R10 ;  /* 0x000076100b0a7816 */ /* 0x000fe4000000000a */
[----:B------:R-:W-:Y:S02]  /*1da0*/  SEL R11, RZ, 0x1, !P0 ;  /* 0x00000001ff0b7807 */ /* 0x000fe40004000000 */
[----:B------:R-:W-:Y:S01]  /*1db0*/  ISETP.NE.AND P0, PT, R14, RZ, PT ;  /* 0x000000ff0e00720c */ /* 0x000fe20003f05270 */
[----:B------:R0:W-:Y:S01]  /*1dc0*/  STG.E.U16 desc[UR10][R6.64], R10 ;  /* 0x0000000a06007986 */ /* 0x0001e2000c10150a */
[----:B------:R-:W-:-:S03]  /*1dd0*/  IADD3 R23, PT, PT, R23, 0x1, RZ ;  /* 0x0000000117177810 */ /* 0x000fc60007ffe0ff */
[----:B------:R0:W-:Y:S08]  /*1de0*/  STG.E.U8 desc[UR10][R8.64], R11 ;  /* 0x0000000b08007986 */ /* 0x0001f0000c10110a */
[----:B------:R-:W-:Y:S05]  /*1df0*/  @P0 BRA `(.L_x_40) ;  /* 0xfffffffc00900947 */ /* 0x000fea000383ffff */
[----:B------:R-:W-:Y:S05]  /*1e00*/  EXIT ;  /* 0x000000000000794d */ /* 0x000fea0003800000 */
        .weak           $__internal_2_$__cuda_sm20_dblrcp_rn_slowpath_v3
        .type           $__internal_2_$__cuda_sm20_dblrcp_rn_slowpath_v3,@function
        .size           $__internal_2_$__cuda_sm20_dblrcp_rn_slowpath_v3,(.L_x_68 - $__internal_2_$__cuda_sm20_dblrcp_rn_slowpath_v3)
$__internal_2_$__cuda_sm20_dblrcp_rn_slowpath_v3:
[----:B------:R-:W-:-:S14]  /*1e10*/  DSETP.GTU.AND P0, PT, |R2|, +INF , PT ;  /* 0x7ff000000200742a */ /* 0x000fdc0003f0c200 */
[----:B------:R-:W-:Y:S05]  /*1e20*/  @P0 BRA `(.L_x_41) ;  /* 0x00000000007c0947 */ /* 0x000fea0003800000 */
[----:B------:R-:W-:-:S05]  /*1e30*/  LOP3.LUT R7, R3, 0x7fffffff, RZ, 0xc0, !PT ;  /* 0x7fffffff03077812 */ /* 0x000fca00078ec0ff */
[----:B------:R-:W-:-:S05]  /*1e40*/  VIADD R4, R7, 0xffffffff ;  /* 0xffffffff07047836 */ /* 0x000fca0000000000 */
        /* <DEDUP_REMOVED lines=19> */
.L_x_43:
        /* <DEDUP_REMOVED lines=10> */
.L_x_41:
[----:B------:R-:W-:Y:S01]  /*2020*/  LOP3.LUT R5, R3, 0x80000, RZ, 0xfc, !PT ;  /* 0x0008000003057812 */ /* 0x000fe200078efcff */
[----:B------:R-:W-:-:S07]  /*2030*/  IMAD.MOV.U32 R4, RZ, RZ, R2 ;  /* 0x000000ffff047224 */ /* 0x000fce00078e0002 */
.L_x_42:
[----:B------:R-:W-:Y:S01]  /*2040*/  IMAD.MOV.U32 R2, RZ, RZ, R0 ;  /* 0x000000ffff027224 */ /* 0x000fe200078e0000 */
[----:B------:R-:W-:Y:S01]  /*2050*/  MOV R31, R5 ;  /* 0x00000005001f7202 */ /* 0x000fe20000000f00 */
[----:B------:R-:W-:Y:S02]  /*2060*/  IMAD.MOV.U32 R3, RZ, RZ, 0x0 ;  /* 0x00000000ff037424 */ /* 0x000fe400078e00ff */
[----:B------:R-:W-:Y:S02]  /*2070*/  IMAD.MOV.U32 R30, RZ, RZ, R4 ;  /* 0x000000ffff1e7224 */ /* 0x000fe400078e0004 */
[----:B------:R-:W-:Y:S05]  /*2080*/  RET.REL.NODEC R2 `(_Z14dropout_kernelifP6__halfPKS_PhSt4pairImmE) ;  /* 0xffffffdc02dc7950 */ /* 0x000fea0003c3ffff */
.L_x_44:
        /* <DEDUP_REMOVED lines=15> */
.L_x_68:


//--------------------- .text._Z14dropout_kernelifPfPKfPhSt4pairImmE --------------------------
	.section	.text._Z14dropout_kernelifPfPKfPhSt4pairImmE,"ax",@progbits
	.align	128
        .global         _Z14dropout_kernelifPfPKfPhSt4pairImmE
        .type           _Z14dropout_kernelifPfPKfPhSt4pairImmE,@function
        .size           _Z14dropout_kernelifPfPKfPhSt4pairImmE,(.L_x_69 - _Z14dropout_kernelifPfPKfPhSt4pairImmE)
        .other          _Z14dropout_kernelifPfPKfPhSt4pairImmE,@"STO_CUDA_ENTRY STV_DEFAULT"
_Z14dropout_kernelifPfPKfPhSt4pairImmE:
.text._Z14dropout_kernelifPfPKfPhSt4pairImmE:
        /* <DEDUP_REMOVED lines=13> */
[----:B------:R-:W-:Y:S02]  /*00d0*/  LOP3.LUT R0, R3, 0x7fffffff, RZ, 0xc0, !PT ;  /* 0x7fffffff03007812 */ /* 0x000fe400078ec0ff */
[----:B------:R-:W-:-:S03]  /*00e0*/  MOV R10, 0x110 ;  /* 0x00000110000a7802 */ /* 0x000fc60000000f00 */
[----:B------:R-:W-:-:S07]  /*00f0*/  VIADD R6, R0, 0xfff00000 ;  /* 0xfff0000000067836 */ /* 0x000fce0000000000 */
[----:B------:R-:W-:Y:S05]  /*0100*/  CALL.REL.NOINC `($__internal_3_$__cuda_sm20_dblrcp_rn_slowpath_v3) ;  /* 0x0000001800c87944 */ /* 0x000fea0003c00000 */
.L_x_45:
[----:B------:R-:W0:Y:S01]  /*0110*/  S2R R40, SR_TID.X ;  /* 0x0000000000287919 */ /* 0x000e220000002100 */
[----:B------:R-:W1:Y:S01]  /*0120*/  LDC.64 R24, c[0x0][0x3a8] ;  /* 0x0000ea00ff187b82 */ /* 0x000e620000000a00 */
[----:B------:R-:W2:Y:S01]  /*0130*/  LDCU.64 UR6, c[0x0][0x358] ;  /* 0x00006b00ff0677ac */ /* 0x000ea20008000a00 */
[----:B------:R-:W-:Y:S01]  /*0140*/  BSSY.RECONVERGENT B0, `(.L_x_46) ;  /* 0x00000e0000007945 */ /* 0x000fe20003800200 */
[----:B------:R-:W3:Y:S05]  /*0150*/  LDCU UR5, c[0x0][0x384] ;  /* 0x00007080ff0577ac */ /* 0x000eea0008000800 */
[----:B------:R-:W0:Y:S01]  /*0160*/  S2UR UR4, SR_CTAID.X ;  /* 0x00000000000479c3 */ /* 0x000e220000002500 */
[----:B------:R-:W4:Y:S01]  /*0170*/  LDCU UR12, c[0x0][0x3a8] ;  /* 0x00007500ff0c77ac */ /* 0x000f220008000800 */
[----:B------:R-:W0:Y:S06]  /*0180*/  LDCU.64 UR8, c[0x0][0x398] ;  /* 0x00007300ff0877ac */ /* 0x000e2c0008000a00 */
[----:B------:R-:W0:Y:S01]  /*0190*/  LDC R3, c[0x0][0x360] ;  /* 0x0000d800ff037b82 */ /* 0x000e220000000800 */
[----:B------:R-:W0:Y:S07]  /*01a0*/  LDCU.64 UR10, c[0x0][0x3a0] ;  /* 0x00007400ff0a77ac */ /* 0x000e2e0008000a00 */
[----:B------:R-:W5:Y:S01]  /*01b0*/  LDC.64 R22, c[0x0][0x3a0] ;  /* 0x0000e800ff167b82 */ /* 0x000f620000000a00 */
[----:B-1----:R-:W-:-:S02]  /*01c0*/  SHF.R.U64 R2, R24, 0x2, R25 ;  /* 0x0000000218027819 */ /* 0x002fc40000001219 */
[----:B------:R-:W-:-:S03]  /*01d0*/  SHF.R.U32.HI R4, RZ, 0x2, R25 ;  /* 0x00000002ff047819 */ /* 0x000fc60000011619 */
[----:B------:R-:W-:Y:S02]  /*01e0*/  IMAD.WIDE.U32 R8, R2, -0x2daee0ad, RZ ;  /* 0xd2511f5302087825 */ /* 0x000fe400078e00ff */
[----:B------:R-:W1:Y:S02]  /*01f0*/  LDC R34, c[0x0][0x380] ;  /* 0x0000e000ff227b82 */ /* 0x000e640000000800 */
[----:B0-----:R-:W-:-:S04]  /*0200*/  IMAD R40, R3, UR4, R40 ;  /* 0x0000000403287c24 */ /* 0x001fc8000f8e0228 */
[----:B------:R-:W-:Y:S01]  /*0210*/  IMAD.WIDE.U32 R6, R40, -0x326172a9, RZ ;  /* 0xcd9e8d5728067825 */ /* 0x000fe200078e00ff */
[----:B------:R-:W-:Y:S02]  /*0220*/  SHF.R.S32.HI R0, RZ, 0x1f, R40 ;  /* 0x0000001fff007819 */ /* 0x000fe40000011428 */
[----:B-----5:R-:W-:Y:S01]  /*0230*/  LOP3.LUT R5, R9, R23, RZ, 0x3c, !PT ;  /* 0x0000001709057212 */ /* 0x020fe200078e3cff */
[C---:B------:R-:W-:Y:S01]  /*0240*/  VIADD R9, R22.reuse, 0xdaa66d2b ;  /* 0xdaa66d2b16097836 */ /* 0x040fe20000000000 */
[----:B------:R-:W-:Y:S01]  /*0250*/  LOP3.LUT R7, R7, R22, RZ, 0x3c, !PT ;  /* 0x0000001607077212 */ /* 0x000fe200078e3cff */
[----:B------:R-:W-:Y:S01]  /*0260*/  VIADD R35, R23, 0x96a522ad ;  /* 0x96a522ad17237836 */ /* 0x000fe20000000000 */
[----:B------:R-:W-:Y:S02]  /*0270*/  LOP3.LUT R5, R5, R0, RZ, 0x3c, !PT ;  /* 0x0000000005057212 */ /* 0x000fe400078e3cff */
[----:B------:R-:W-:Y:S02]  /*0280*/  LOP3.LUT R7, R7, R4, RZ, 0x3c, !PT ;  /* 0x0000000407077212 */ /* 0x000fe400078e3cff */
[----:B------:R-:W-:Y:S01]  /*0290*/  IADD3 R37, PT, PT, R22, -0x700cb87f, RZ ;  /* 0x8ff3478116257810 */ /* 0x000fe20007ffe0ff */
[----:B------:R-:W-:-:S04]  /*02a0*/  IMAD.WIDE.U32 R16, R5, -0x326172a9, RZ ;  /* 0xcd9e8d5705107825 */ /* 0x000fc800078e00ff */
[----:B------:R-:W-:Y:S02]  /*02b0*/  VIADD R5, R22, 0x9e3779b9 ;  /* 0x9e3779b916057836 */ /* 0x000fe40000000000 */
[----:B------:R-:W-:-:S03]  /*02c0*/  IMAD.WIDE.U32 R10, R7, -0x2daee0ad, RZ ;  /* 0xd2511f53070a7825 */ /* 0x000fc600078e00ff */
[----:B------:R-:W-:Y:S01]  /*02d0*/  LOP3.LUT R12, R5, R6, R17, 0x96, !PT ;  /* 0x00000006050c7212 */ /* 0x000fe200078e9611 */
[C---:B------:R-:W-:Y:S01]  /*02e0*/  VIADD R7, R23.reuse, 0x76cf5d0a ;  /* 0x76cf5d0a17077836 */ /* 0x040fe20000000000 */
[----:B------:R-:W-:-:S03]  /*02f0*/  IADD3 R6, PT, PT, R23, -0x4498517b, RZ ;  /* 0xbb67ae8517067810 */ /* 0x000fc60007ffe0ff */
[----:B------:R-:W-:Y:S01]  /*0300*/  IMAD.WIDE.U32 R12, R12, -0x2daee0ad, RZ ;  /* 0xd2511f530c0c7825 */ /* 0x000fe200078e00ff */
[----:B------:R-:W-:-:S03]  /*0310*/  LOP3.LUT R11, R6, R8, R11, 0x96, !PT ;  /* 0x00000008060b7212 */ /* 0x000fc600078e960b */
[----:B------:R-:W-:Y:S01]  /*0320*/  VIADD R8, R22, 0x3c6ef372 ;  /* 0x3c6ef37216087836 */ /* 0x000fe20000000000 */
[----:B------:R-:W-:Y:S01]  /*0330*/  LOP3.LUT R14, R7, R10, R13, 0x96, !PT ;  /* 0x0000000a070e7212 */ /* 0x000fe200078e960d */
[----:B------:R-:W-:-:S04]  /*0340*/  IMAD.WIDE.U32 R10, R11, -0x326172a9, RZ ;  /* 0xcd9e8d570b0a7825 */ /* 0x000fc800078e00ff */
[----:B------:R-:W-:Y:S01]  /*0350*/  IMAD.WIDE.U32 R14, R14, -0x326172a9, RZ ;  /* 0xcd9e8d570e0e7825 */ /* 0x000fe200078e00ff */
[----:B------:R-:W-:-:S03]  /*0360*/  LOP3.LUT R18, R8, R16, R11, 0x96, !PT ;  /* 0x0000001008127212 */ /* 0x000fc600078e960b */
[----:B------:R-:W-:Y:S01]  /*0370*/  VIADD R11, R23, 0xed9eba14 ;  /* 0xed9eba14170b7836 */ /* 0x000fe20000000000 */
[----:B------:R-:W-:Y:S01]  /*0380*/  LOP3.LUT R16, R9, R10, R15, 0x96, !PT ;  /* 0x0000000a09107212 */ /* 0x000fe200078e960f */
[----:B------:R-:W-:Y:S01]  /*0390*/  IMAD.WIDE.U32 R18, R18, -0x2daee0ad, RZ ;  /* 0xd2511f5312127825 */ /* 0x000fe200078e00ff */
[----:B------:R-:W-:-:S03]  /*03a0*/  IADD3 R10, PT, PT, R23, 0x32370b8f, RZ ;  /* 0x32370b8f170a7810 */ /* 0x000fc60007ffe0ff */
[----:B------:R-:W-:Y:S01]  /*03b0*/  IMAD.WIDE.U32 R16, R16, -0x2daee0ad, RZ ;  /* 0xd2511f5310107825 */ /* 0x000fe200078e00ff */
[----:B------:R-:W-:-:S03]  /*03c0*/  LOP3.LUT R20, R10, R12, R19, 0x96, !PT ;  /* 0x0000000c0a147212 */ /* 0x000fc600078e9613 */
[----:B------:R-:W-:Y:S01]  /*03d0*/  VIADD R12, R22, 0x78dde6e4 ;  /* 0x78dde6e4160c7836 */ /* 0x000fe20000000000 */
[----:B------:R-:W-:Y:S01]  /*03e0*/  LOP3.LUT R18, R11, R18, R17, 0x96, !PT ;  /* 0x000000120b127212 */ /* 0x000fe200078e9611 */
[----:B------:R-:W-:-:S04]  /*03f0*/  IMAD.WIDE.U32 R20, R20, -0x326172a9, RZ ;  /* 0xcd9e8d5714147825 */ /* 0x000fc800078e00ff */
[----:B------:R-:W-:Y:S01]  /*0400*/  IMAD.WIDE.U32 R18, R18, -0x326172a9, RZ ;  /* 0xcd9e8d5712127825 */ /* 0x000fe200078e00ff */
[----:B------:R-:W-:Y:S02]  /*0410*/  LOP3.LUT R26, R12, R14, R21, 0x96, !PT ;  /* 0x0000000e0c1a7212 */ /* 0x000fe400078e9615 */
[----:B------:R-:W-:Y:S01]  /*0420*/  IADD3 R14, PT, PT, R23, -0x56f99767, RZ ;  /* 0xa9066899170e7810 */ /* 0x000fe20007ffe0ff */
[----:B------:R-:W-:Y:S02]  /*0430*/  VIADD R13, R22, 0x1715609d ;  /* 0x1715609d160d7836 */ /* 0x000fe40000000000 */
[----:B------:R-:W-:-:S03]  /*0440*/  IMAD.WIDE.U32 R26, R26, -0x2daee0ad, RZ ;  /* 0xd2511f531a1a7825 */ /* 0x000fc600078e00ff */
[----:B------:R-:W-:Y:S01]  /*0450*/  LOP3.LUT R20, R13, R20, R19, 0x96, !PT ;  /* 0x000000140d147212 */ /* 0x000fe200078e9613 */
[----:B------:R-:W-:Y:S01]  /*0460*/  VIADD R15, R23, 0x646e171e ;  /* 0x646e171e170f7836 */ /* 0x000fe20000000000 */
[----:B------:R-:W-:Y:S01]  /*0470*/  LOP3.LUT R28, R14, R16, R27, 0x96, !PT ;  /* 0x000000100e1c7212 */ /* 0x000fe200078e961b */
[----:B------:R-:W-:Y:S01]  /*0480*/  VIADD R16, R22, 0xb54cda56 ;  /* 0xb54cda5616107836 */ /* 0x000fe20000000000 */
[----:B------:R0:W0:Y:S01]  /*0490*/  F2F.F32.F64 R19, R32 ;  /* 0x0000002000137310 */ /* 0x0000220000301000 */
[----:B------:R-:W-:-:S04]  /*04a0*/  IMAD.WIDE.U32 R20, R20, -0x2daee0ad, RZ ;  /* 0xd2511f5314147825 */ /* 0x000fc800078e00ff */
[----:B------:R-:W-:Y:S01]  /*04b0*/  IMAD.WIDE.U32 R28, R28, -0x326172a9, RZ ;  /* 0xcd9e8d571c1c7825 */ /* 0x000fe200078e00ff */
[----:B------:R-:W-:Y:S02]  /*04c0*/  LOP3.LUT R26, R15, R26, R21, 0x96, !PT ;  /* 0x0000001a0f1a7212 */ /* 0x000fe400078e9615 */
[----:B-1----:R-:W-:Y:S01]  /*04d0*/  SHF.R.S32.HI R21, RZ, 0x1f, R34 ;  /* 0x0000001fff157819 */ /* 0x002fe20000011422 */
[----:B------:R-:W-:Y:S01]  /*04e0*/  VIADD R17, R22, 0x5384540f ;  /* 0x5384540f16117836 */ /* 0x000fe20000000000 */
[----:B------:R-:W-:Y:S01]  /*04f0*/  LOP3.LUT R30, R16, R18, R29, 0x96, !PT ;  /* 0x00000012101e7212 */ /* 0x000fe200078e961d */
[----:B------:R-:W-:Y:S01]  /*0500*/  IMAD.WIDE.U32 R26, R26, -0x326172a9, RZ ;  /* 0xcd9e8d571a1a7825 */ /* 0x000fe200078e00ff */
[----:B------:R-:W-:Y:S02]  /*0510*/  LEA.HI R34, R21, R34, RZ, 0x2 ;  /* 0x0000002215227211 */ /* 0x000fe400078f10ff */
[----:B------:R-:W-:Y:S01]  /*0520*/  IADD3 R18, PT, PT, R23, 0x1fd5c5a3, RZ ;  /* 0x1fd5c5a317127810 */ /* 0x000fe20007ffe0ff */
[----:B------:R-:W-:Y:S01]  /*0530*/  IMAD.WIDE.U32 R30, R30, -0x2daee0ad, RZ ;  /* 0xd2511f531e1e7825 */ /* 0x000fe200078e00ff */
[----:B------:R-:W-:-:S02]  /*0540*/  SHF.R.S32.HI R34, RZ, 0x2, R34 ;  /* 0x00000002ff227819 */ /* 0x000fc40000011422 */
[----:B------:R-:W-:Y:S01]  /*0550*/  LOP3.LUT R28, R17, R28, R27, 0x96, !PT ;  /* 0x0000001c111c7212 */ /* 0x000fe200078e961b */
[----:B------:R-:W-:Y:S01]  /*0560*/  VIADD R21, R22, 0xf1bbcdc8 ;  /* 0xf1bbcdc816157836 */ /* 0x000fe20000000000 */
[----:B------:R-:W-:Y:S01]  /*0570*/  LOP3.LUT R42, R18, R20, R31, 0x96, !PT ;  /* 0x00000014122a7212 */ /* 0x000fe200078e961f */
[----:B------:R-:W-:Y:S01]  /*0580*/  VIADD R20, R23, 0xdb3d7428 ;  /* 0xdb3d742817147836 */ /* 0x000fe20000000000 */
[----:B------:R-:W-:Y:S01]  /*0590*/  ISETP.GE.U32.AND P0, PT, R40, R34, PT ;  /* 0x000000222800720c */ /* 0x000fe20003f06070 */
[----:B------:R-:W-:Y:S01]  /*05a0*/  IMAD.WIDE.U32 R28, R28, -0x2daee0ad, RZ ;  /* 0xd2511f531c1c7825 */ /* 0x000fe200078e00ff */
[----:B------:R-:W-:-:S03]  /*05b0*/  SHF.R.S32.HI R36, RZ, 0x1f, R34 ;  /* 0x0000001fff247819 */ /* 0x000fc60000011422 */
[----:B------:R-:W-:Y:S01]  /*05c0*/  IMAD.WIDE.U32 R42, R42, -0x326172a9, RZ ;  /* 0xcd9e8d572a2a7825 */ /* 0x000fe200078e00ff */
[----:B------:R-:W-:Y:S02]  /*05d0*/  ISETP.GE.U32.AND.EX P0, PT, RZ, R36, PT, P0 ;  /* 0x00000024ff00720c */ /* 0x000fe40003f06100 */
[----:B------:R-:W-:Y:S02]  /*05e0*/  LOP3.LUT R27, R20, R30, R29, 0x96, !PT ;  /* 0x0000001e141b7212 */ /* 0x000fe400078e961d */
[----:B------:R-:W-:-:S03]  /*05f0*/  LOP3.LUT R41, R21, R26, R43, 0x96, !PT ;  /* 0x0000001a15297212 */ /* 0x000fc600078e962b */
[----:B------:R-:W-:-:S04]  /*0600*/  IMAD.WIDE.U32 R26, R27, -0x326172a9, RZ ;  /* 0xcd9e8d571b1a7825 */ /* 0x000fc800078e00ff */
[----:B------:R-:W-:Y:S01]  /*0610*/  IMAD.HI.U32 R39, R41, -0x2daee0ad, RZ ;  /* 0xd2511f5329277827 */ /* 0x000fe200078e00ff */
[----:B------:R-:W-:-:S03]  /*0620*/  LOP3.LUT R42, R37, R42, R27, 0x96, !PT ;  /* 0x0000002a252a7212 */ /* 0x000fc600078e961b */
[----:B------:R-:W-:Y:S01]  /*0630*/  IMAD.MOV.U32 R38, RZ, RZ, R26 ;  /* 0x000000ffff267224 */ /* 0x000fe200078e001a */
[----:B------:R-:W-:Y:S01]  /*0640*/  LOP3.LUT R39, R35, R28, R39, 0x96, !PT ;  /* 0x0000001c23277212 */ /* 0x000fe200078e9627 */
[----:B------:R-:W-:Y:S01]  /*0650*/  IMAD R41, R41, -0x2daee0ad, RZ ;  /* 0xd2511f5329297824 */ /* 0x000fe200078e02ff */
[----:B0-234-:R-:W-:Y:S06]  /*0660*/  @P0 BRA `(.L_x_47) ;  /* 0x0000000800340947 */ /* 0x01dfec0003800000 */
[----:B------:R-:W-:Y:S02]  /*0670*/  IMAD.MOV.U32 R43, RZ, RZ, R40 ;  /* 0x000000ffff2b7224 */ /* 0x000fe400078e0028 */
[----:B------:R-:W-:-:S07]  /*0680*/  IMAD.MOV.U32 R45, RZ, RZ, RZ ;  /* 0x000000ffff2d7224 */ /* 0x000fce00078e00ff */
.L_x_52:
[----:B------:R-:W-:Y:S01]  /*0690*/  IADD3 R2, PT, PT, R2, 0x1, RZ ;  /* 0x0000000102027810 */ /* 0x000fe20007ffe0ff */
[----:B------:R-:W-:Y:S01]  /*06a0*/  IMAD.U32 R23, RZ, RZ, UR11 ;  /* 0x0000000bff177e24 */ /* 0x000fe2000f8e00ff */
[----:B------:R-:W-:Y:S02]  /*06b0*/  BSSY.RECONVERGENT B1, `(.L_x_48) ;  /* 0x000000d000017945 */ /* 0x000fe40003800200 */
[C---:B------:R-:W-:Y:S01]  /*06c0*/  ISETP.NE.AND P0, PT, R2.reuse, RZ, PT ;  /* 0x000000ff0200720c */ /* 0x040fe20003f05270 */
[----:B------:R-:W-:-:S05]  /*06d0*/  IMAD.WIDE.U32 R30, R2, -0x2daee0ad, RZ ;  /* 0xd2511f53021e7825 */ /* 0x000fca00078e00ff */
[----:B------:R-:W-:-:S07]  /*06e0*/  LOP3.LUT R27, R31, R23, RZ, 0x3c, !PT ;  /* 0x000000171f1b7212 */ /* 0x000fce00078e3cff */
[----:B------:R-:W-:Y:S05]  /*06f0*/  @P0 BRA `(.L_x_49) ;  /* 0x0000000000200947 */ /* 0x000fea0003800000 */
[----:B------:R-:W-:-:S05]  /*0700*/  VIADD R4, R4, 0x1 ;  /* 0x0000000104047836 */ /* 0x000fca0000000000 */
[----:B------:R-:W-:-:S13]  /*0710*/  ISETP.NE.AND P0, PT, R4, RZ, PT ;  /* 0x000000ff0400720c */ /* 0x000fda0003f05270 */
[----:B------:R-:W-:Y:S01]  /*0720*/  @!P0 VIADD R40, R40, 0x1 ;  /* 0x0000000128288836 */ /* 0x000fe20000000000 */
[----:B------:R-:W-:Y:S01]  /*0730*/  @!P0 IADD3 R22, PT, PT, R0, 0x1, RZ ;  /* 0x0000000100168810 */ /* 0x000fe20007ffe0ff */
[----:B------:R-:W-:-:S03]  /*0740*/  @!P0 IMAD.MOV.U32 R4, RZ, RZ, RZ ;  /* 0x000000ffff048224 */ /* 0x000fc600078e00ff */
[----:B------:R-:W-:-:S13]  /*0750*/  ISETP.NE.AND P1, PT, R40, RZ, !P0 ;  /* 0x000000ff2800720c */ /* 0x000fda0004725270 */
[----:B------:R-:W-:-:S04]  /*0760*/  @P1 IMAD.MOV R22, RZ, RZ, R0 ;  /* 0x000000ffff161224 */ /* 0x000fc800078e0200 */
[----:B------:R-:W-:-:S07]  /*0770*/  @!P0 IMAD.MOV.U32 R0, RZ, RZ, R22 ;  /* 0x000000ffff008224 */ /* 0x000fce00078e0016 */
.L_x_49:
[----:B------:R-:W-:Y:S05]  /*0780*/  BSYNC.RECONVERGENT B1 ;  /* 0x0000000000017941 */ /* 0x000fea0003800200 */
.L_x_48:
[----:B------:R-:W-:Y:S01]  /*0790*/  IMAD.WIDE.U32 R24, R40, -0x326172a9, RZ ;  /* 0xcd9e8d5728187825 */ /* 0x000fe200078e00ff */
[----:B------:R-:W-:Y:S02]  /*07a0*/  MOV R22, UR10 ;  /* 0x0000000a00167c02 */ /* 0x000fe40008000f00 */
[----:B------:R-:W-:Y:S02]  /*07b0*/  LOP3.LUT R27, R27, R0, RZ, 0x3c, !PT ;  /* 0x000000001b1b7212 */ /* 0x000fe400078e3cff */
[----:B------:R-:W-:-:S03]  /*07c0*/  LOP3.LUT R25, R25, R22, RZ, 0x3c, !PT ;  /* 0x0000001619197212 */ /* 0x000fc600078e3cff */
[----:B------:R-:W-:Y:S01]  /*07d0*/  IMAD.WIDE.U32 R26, R27, -0x326172a9, RZ ;  /* 0xcd9e8d571b1a7825 */ /* 0x000fe200078e00ff */
[----:B------:R-:W-:-:S04]  /*07e0*/  LOP3.LUT R25, R25, R4, RZ, 0x3c, !PT ;  /* 0x0000000419197212 */ /* 0x000fc800078e3cff */
[----:B------:R-:W-:Y:S01]  /*07f0*/  LOP3.LUT R31, R5, R24, R27, 0x96, !PT ;  /* 0x00000018051f7212 */ /* 0x000fe200078e961b */
[----:B------:R-:W-:-:S05]  /*0800*/  IMAD.WIDE.U32 R28, R25, -0x2daee0ad, RZ ;  /* 0xd2511f53191c7825 */ /* 0x000fca00078e00ff */
        /* <DEDUP_REMOVED lines=25> */
[----:B------:R-:W-:Y:S02]  /*09a0*/  IMAD.U32 R24, RZ, RZ, UR12 ;  /* 0x0000000cff187e24 */ /* 0x000fe4000f8e00ff */
[----:B------:R-:W-:-:S03]  /*09b0*/  IMAD.WIDE.U32 R30, R30, -0x2daee0ad, RZ ;  /* 0xd2511f531e1e7825 */ /* 0x000fc600078e00ff */
[----:B------:R-:W-:Y:S01]  /*09c0*/  LOP3.LUT R44, R24, 0x3, RZ, 0xc0, !PT ;  /* 0x00000003182c7812 */ /* 0x000fe200078ec0ff */
[----:B------:R-:W-:Y:S01]  /*09d0*/  IMAD.WIDE.U32 R32, R32, -0x326172a9, RZ ;  /* 0xcd9e8d5720207825 */ /* 0x000fe200078e00ff */
[----:B------:R-:W-:Y:S02]  /*09e0*/  LOP3.LUT R27, R20, R28, R31, 0x96, !PT ;  /* 0x0000001c141b7212 */ /* 0x000fe400078e961f */
[----:B------:R-:W-:Y:S01]  /*09f0*/  ISETP.GT.AND P0, PT, R44, 0x1, PT ;  /* 0x000000012c00780c */ /* 0x000fe20003f04270 */
[----:B------:R-:W-:Y:S01]  /*0a00*/  IMAD.MOV.U32 R28, RZ, RZ, R42 ;  /* 0x000000ffff1c7224 */ /* 0x000fe200078e002a */
[----:B------:R-:W-:Y:S01]  /*0a10*/  LOP3.LUT R25, R21, R26, R33, 0x96, !PT ;  /* 0x0000001a15197212 */ /* 0x000fe200078e9621 */
[----:B------:R-:W-:-:S04]  /*0a20*/  IMAD.WIDE.U32 R26, R27, -0x326172a9, RZ ;  /* 0xcd9e8d571b1a7825 */ /* 0x000fc800078e00ff */
[----:B------:R-:W-:Y:S01]  /*0a30*/  IMAD.HI.U32 R29, R25, -0x2daee0ad, RZ ;  /* 0xd2511f53191d7827 */ /* 0x000fe200078e00ff */
[----:B------:R-:W-:-:S03]  /*0a40*/  LOP3.LUT R42, R37, R32, R27, 0x96, !PT ;  /* 0x00000020252a7212 */ /* 0x000fc600078e961b */
[----:B------:R-:W-:Y:S01]  /*0a50*/  IMAD.MOV.U32 R27, RZ, RZ, R38 ;  /* 0x000000ffff1b7224 */ /* 0x000fe200078e0026 */
[----:B------:R-:W-:Y:S01]  /*0a60*/  MOV R38, R26 ;  /* 0x0000001a00267202 */ /* 0x000fe20000000f00 */
[----:B------:R-:W-:Y:S01]  /*0a70*/  IMAD.MOV.U32 R31, RZ, RZ, R39 ;  /* 0x000000ffff1f7224 */ /* 0x000fe200078e0027 */
[----:B------:R-:W-:Y:S01]  /*0a80*/  LOP3.LUT R39, R35, R30, R29, 0x96, !PT ;  /* 0x0000001e23277212 */ /* 0x000fe200078e961d */
[----:B------:R-:W-:Y:S06]  /*0a90*/  @P0 BRA `(.L_x_50) ;  /* 0x0000000000240947 */ /* 0x000fec0003800000 */
[----:B------:R-:W-:Y:S01]  /*0aa0*/  ISETP.NE.AND P0, PT, R44, RZ, PT ;  /* 0x000000ff2c00720c */ /* 0x000fe20003f05270 */
[----:B------:R-:W-:Y:S02]  /*0ab0*/  IMAD.MOV.U32 R26, RZ, RZ, R31 ;  /* 0x000000ffff1a7224 */ /* 0x000fe400078e001f */
[----:B------:R-:W-:-:S10]  /*0ac0*/  IMAD.MOV.U32 R30, RZ, RZ, R41 ;  /* 0x000000ffff1e7224 */ /* 0x000fd400078e0029 */
[----:B------:R-:W-:Y:S05]  /*0ad0*/  @!P0 BRA `(.L_x_51) ;  /* 0x0000000000388947 */ /* 0x000fea0003800000 */
[----:B------:R-:W-:Y:S01]  /*0ae0*/  MOV R28, R27 ;  /* 0x0000001b001c7202 */ /* 0x000fe20000000f00 */
[----:B------:R-:W-:Y:S02]  /*0af0*/  IMAD.MOV.U32 R26, RZ, RZ, R41 ;  /* 0x000000ffff1a7224 */ /* 0x000fe400078e0029 */
[----:B------:R-:W-:Y:S02]  /*0b00*/  IMAD.MOV.U32 R30, RZ, RZ, R42 ;  /* 0x000000ffff1e7224 */ /* 0x000fe400078e002a */
[----:B------:R-:W-:Y:S01]  /*0b10*/  IMAD.MOV.U32 R27, RZ, RZ, R31 ;  /* 0x000000ffff1b7224 */ /* 0x000fe200078e001f */
[----:B------:R-:W-:Y:S06]  /*0b20*/  BRA `(.L_x_51) ;  /* 0x0000000000247947 */ /* 0x000fec0003800000 */
.L_x_50:
[----:B------:R-:W-:Y:S01]  /*0b30*/  ISETP.NE.AND P0, PT, R44, 0x3, PT ;  /* 0x000000032c00780c */ /* 0x000fe20003f05270 */
[----:B------:R-:W-:Y:S01]  /*0b40*/  IMAD.MOV.U32 R27, RZ, RZ, R42 ;  /* 0x000000ffff1b7224 */ /* 0x000fe200078e002a */
[----:B------:R-:W-:Y:S01]  /*0b50*/  MOV R28, R41 ;  /* 0x00000029001c7202 */ /* 0x000fe20000000f00 */
[----:B------:R-:W-:Y:S02]  /*0b60*/  IMAD.MOV.U32 R26, RZ, RZ, R38 ;  /* 0x000000ffff1a7224 */ /* 0x000fe400078e0026 */
[----:B------:R-:W-:-:S08]  /*0b70*/  IMAD.MOV.U32 R30, RZ, RZ, R39 ;  /* 0x000000ffff1e7224 */ /* 0x000fd000078e0027 */
[----:B------:R-:W-:Y:S01]  /*0b80*/  @P0 MOV R28, R31 ;  /* 0x0000001f001c0202 */ /* 0x000fe20000000f00 */
[----:B------:R-:W-:Y:S02]  /*0b90*/  @P0 IMAD.MOV.U32 R27, RZ, RZ, R41 ;  /* 0x000000ffff1b0224 */ /* 0x000fe400078e0029 */
[----:B------:R-:W-:Y:S02]  /*0ba0*/  @P0 IMAD.MOV.U32 R26, RZ, RZ, R42 ;  /* 0x000000ffff1a0224 */ /* 0x000fe400078e002a */
[----:B------:R-:W-:-:S07]  /*0bb0*/  @P0 IMAD.MOV.U32 R30, RZ, RZ, R38 ;  /* 0x000000ffff1e0224 */ /* 0x000fce00078e0026 */
.L_x_51:
[----:B------:R-:W-:Y:S01]  /*0bc0*/  I2FP.F32.U32 R32, R28 ;  /* 0x0000001c00207245 */ /* 0x000fe20000201000 */
[----:B------:R-:W-:Y:S01]  /*0bd0*/  HFMA2 R31, -RZ, RZ, 0.1171875, 0 ;  /* 0x2f800000ff1f7431 */ /* 0x000fe200000001ff */
[----:B------:R-:W0:Y:S01]  /*0be0*/  LDC.64 R28, c[0x0][0x390] ;  /* 0x0000e400ff1c7b82 */ /* 0x000e220000000a00 */
[----:B------:R-:W-:Y:S01]  /*0bf0*/  I2FP.F32.U32 R41, R27 ;  /* 0x0000001b00297245 */ /* 0x000fe20000201000 */
[----:B------:R-:W-:Y:S01]  /*0c00*/  IMAD.SHL.U32 R33, R43, 0x4, RZ ;  /* 0x000000042b217824 */ /* 0x000fe200078e00ff */
[----:B------:R-:W-:Y:S02]  /*0c10*/  I2FP.F32.U32 R44, R26 ;  /* 0x0000001a002c7245 */ /* 0x000fe40000201000 */
[----:B------:R-:W-:Y:S02]  /*0c20*/  I2FP.F32.U32 R46, R30 ;  /* 0x0000001e002e7245 */ /* 0x000fe40000201000 */
[----:B------:R-:W-:Y:S01]  /*0c30*/  IADD3 R30, P1, PT, R33, UR8, RZ ;  /* 0x00000008211e7c10 */ /* 0x000fe2000ff3e0ff */
[----:B------:R-:W1:Y:S01]  /*0c40*/  LDC.64 R26, c[0x0][0x388] ;  /* 0x0000e200ff1a7b82 */ /* 0x000e620000000a00 */
[-C--:B------:R-:W-:Y:S01]  /*0c50*/  FFMA R32, R32, R31.reuse, 1.1641532182693481445e-10 ;  /* 0x2f00000020207423 */ /* 0x080fe2000000001f */
[-C--:B------:R-:W-:Y:S01]  /*0c60*/  FFMA R41, R41, R31.reuse, 1.1641532182693481445e-10 ;  /* 0x2f00000029297423 */ /* 0x080fe2000000001f */
[-C--:B------:R-:W-:Y:S01]  /*0c70*/  FFMA R44, R44, R31.reuse, 1.1641532182693481445e-10 ;  /* 0x2f0000002c2c7423 */ /* 0x080fe2000000001f */
[----:B------:R-:W-:Y:S01]  /*0c80*/  FFMA R46, R46, R31, 1.1641532182693481445e-10 ;  /* 0x2f0000002e2e7423 */ /* 0x000fe2000000001f */
[----:B------:R-:W-:-:S02]  /*0c90*/  LEA.HI.X.SX32 R31, R33, UR9, 0x1, P1 ;  /* 0x00000009211f7c11 */ /* 0x000fc400088f0eff */
[----:B------:R-:W-:Y:S02]  /*0ca0*/  FSETP.GT.AND P0, PT, R32, UR5, PT ;  /* 0x0000000520007c0b */ /* 0x000fe4000bf04000 */
[----:B------:R-:W-:Y:S02]  /*0cb0*/  FSETP.GT.AND P1, PT, R44, UR5, PT ;  /* 0x000000052c007c0b */ /* 0x000fe4000bf24000 */
[----:B------:R-:W-:Y:S02]  /*0cc0*/  SEL R47, RZ, 0x1, !P0 ;  /* 0x00000001ff2f7807 */ /* 0x000fe40004000000 */
[----:B------:R-:W-:Y:S02]  /*0cd0*/  FSETP.GT.AND P0, PT, R41, UR5, PT ;  /* 0x0000000529007c0b */ /* 0x000fe4000bf04000 */
[----:B------:R-:W-:Y:S01]  /*0ce0*/  FSETP.GT.AND P2, PT, R46, UR5, PT ;  /* 0x000000052e007c0b */ /* 0x000fe2000bf44000 */
[----:B0-----:R-:W-:Y:S01]  /*0cf0*/  IMAD.WIDE R28, R33, 0x4, R28 ;  /* 0x00000004211c7825 */ /* 0x001fe200078e021c */
[----:B------:R-:W-:Y:S01]  /*0d00*/  SEL R49, RZ, 0x1, !P0 ;  /* 0x00000001ff317807 */ /* 0x000fe20004000000 */
[----:B------:R-:W-:Y:S01]  /*0d10*/  STG.E.U8 desc[UR6][R30.64], R47 ;  /* 0x0000002f1e007986 */ /* 0x000fe2000c101106 */
[----:B------:R-:W-:-:S02]  /*0d20*/  SEL R51, RZ, 0x1, !P1 ;  /* 0x00000001ff337807 */ /* 0x000fc40004800000 */
[----:B------:R-:W-:Y:S01]  /*0d30*/  SEL R53, RZ, 0x1, !P2 ;  /* 0x00000001ff357807 */ /* 0x000fe20005000000 */
[----:B------:R-:W-:Y:S04]  /*0d40*/  STG.E.U8 desc[UR6][R30.64+0x1], R49 ;  /* 0x000001311e007986 */ /* 0x000fe8000c101106 */
[----:B------:R-:W-:Y:S04]  /*0d50*/  STG.E.U8 desc[UR6][R30.64+0x2], R51 ;  /* 0x000002331e007986 */ /* 0x000fe8000c101106 */
[----:B------:R0:W-:Y:S04]  /*0d60*/  STG.E.U8 desc[UR6][R30.64+0x3], R53 ;  /* 0x000003351e007986 */ /* 0x0001e8000c101106 */
[----:B------:R-:W2:Y:S01]  /*0d70*/  LDG.E R48, desc[UR6][R28.64] ;  /* 0x000000061c307981 */ /* 0x000ea2000c1e1900 */
[----:B------:R-:W-:Y:S01]  /*0d80*/  FSET.BF.GT.AND R32, R32, UR5, PT ;  /* 0x0000000520207c0a */ /* 0x000fe2000b804000 */
[----:B-1----:R-:W-:-:S04]  /*0d90*/  IMAD.WIDE R26, R33, 0x4, R26 ;  /* 0x00000004211a7825 */ /* 0x002fc800078e021a */
[----:B--2---:R-:W-:-:S04]  /*0da0*/  FMUL R48, R19, R48 ;  /* 0x0000003013307220 */ /* 0x004fc80000400000 */
[----:B------:R-:W-:-:S05]  /*0db0*/  FMUL R33, R48, R32 ;  /* 0x0000002030217220 */ /* 0x000fca0000400000 */
[----:B------:R1:W-:Y:S04]  /*0dc0*/  STG.E desc[UR6][R26.64], R33 ;  /* 0x000000211a007986 */ /* 0x0003e8000c101906 */
[----:B------:R-:W2:Y:S01]  /*0dd0*/  LDG.E R32, desc[UR6][R28.64+0x4] ;  /* 0x000004061c207981 */ /* 0x000ea2000c1e1900 */
[----:B------:R-:W-:Y:S01]  /*0de0*/  FSET.BF.GT.AND R41, R41, UR5, PT ;  /* 0x0000000529297c0a */ /* 0x000fe2000b804000 */
[----:B--2---:R-:W-:-:S04]  /*0df0*/  FMUL R32, R19, R32 ;  /* 0x0000002013207220 */ /* 0x004fc80000400000 */
[----:B------:R-:W-:-:S05]  /*0e00*/  FMUL R41, R32, R41 ;  /* 0x0000002920297220 */ /* 0x000fca0000400000 */
[----:B------:R2:W-:Y:S04]  /*0e10*/  STG.E desc[UR6][R26.64+0x4], R41 ;  /* 0x000004291a007986 */ /* 0x0005e8000c101906 */
[----:B0-----:R-:W3:Y:S01]  /*0e20*/  LDG.E R30, desc[UR6][R28.64+0x8] ;  /* 0x000008061c1e7981 */ /* 0x001ee2000c1e1900 */
[----:B------:R-:W-:Y:S01]  /*0e30*/  FSET.BF.GT.AND R31, R44, UR5, PT ;  /* 0x000000052c1f7c0a */ /* 0x000fe2000b804000 */
[----:B------:R-:W0:Y:S01]  /*0e40*/  LDCU UR4, c[0x0][0x370] ;  /* 0x00006e00ff0477ac */ /* 0x000e220008000800 */
[----:B---3--:R-:W-:-:S04]  /*0e50*/  FMUL R30, R19, R30 ;  /* 0x0000001e131e7220 */ /* 0x008fc80000400000 */
[----:B------:R-:W-:-:S05]  /*0e60*/  FMUL R31, R30, R31 ;  /* 0x0000001f1e1f7220 */ /* 0x000fca0000400000 */
[----:B------:R3:W-:Y:S04]  /*0e70*/  STG.E desc[UR6][R26.64+0x8], R31 ;  /* 0x0000081f1a007986 */ /* 0x0007e8000c101906 */
[----:B------:R-:W4:Y:S01]  /*0e80*/  LDG.E R30, desc[UR6][R28.64+0xc] ;  /* 0x00000c061c1e7981 */ /* 0x000f22000c1e1900 */
[----:B-1----:R-:W-:Y:S01]  /*0e90*/  FSET.BF.GT.AND R33, R46, UR5, PT ;  /* 0x000000052e217c0a */ /* 0x002fe2000b804000 */
[----:B--2---:R-:W-:Y:S02]  /*0ea0*/  IMAD R41, R25, -0x2daee0ad, RZ ;  /* 0xd2511f5319297824 */ /* 0x004fe400078e02ff */
[----:B----4-:R-:W-:-:S04]  /*0eb0*/  FMUL R30, R19, R30 ;  /* 0x0000001e131e7220 */ /* 0x010fc80000400000 */
[----:B------:R-:W-:Y:S01]  /*0ec0*/  FMUL R33, R30, R33 ;  /* 0x000000211e217220 */ /* 0x000fe20000400000 */
[----:B0-----:R-:W-:-:S04]  /*0ed0*/  IMAD R30, R3, UR4, RZ ;  /* 0x00000004031e7c24 */ /* 0x001fc8000f8e02ff */
[----:B------:R3:W-:Y:S01]  /*0ee0*/  STG.E desc[UR6][R26.64+0xc], R33 ;  /* 0x00000c211a007986 */ /* 0x0007e2000c101906 */
[----:B------:R-:W-:-:S05]  /*0ef0*/  IADD3 R43, P0, PT, R30, R43, RZ ;  /* 0x0000002b1e2b7210 */ /* 0x000fca0007f1e0ff */
[----:B------:R-:W-:Y:S01]  /*0f00*/  IMAD.X R45, RZ, RZ, R45, P0 ;  /* 0x000000ffff2d7224 */ /* 0x000fe200000e062d */
[----:B------:R-:W-:-:S04]  /*0f10*/  ISETP.GE.U32.AND P0, PT, R43, R34, PT ;  /* 0x000000222b00720c */ /* 0x000fc80003f06070 */
[----:B------:R-:W-:-:S13]  /*0f20*/  ISETP.GE.U32.AND.EX P0, PT, R45, R36, PT, P0 ;  /* 0x000000242d00720c */ /* 0x000fda0003f06100 */
[----:B---3--:R-:W-:Y:S05]  /*0f30*/  @!P0 BRA `(.L_x_52) ;  /* 0xfffffff400d48947 */ /* 0x008fea000383ffff */
.L_x_47:
[----:B------:R-:W-:Y:S05]  /*0f40*/  BSYNC.RECONVERGENT B0 ;  /* 0x0000000000007941 */ /* 0x000fea0003800200 */
.L_x_46:
[----:B------:R-:W0:Y:S01]  /*0f50*/  I2F.U32.RP R25, R3 ;  /* 0x0000000300197306 */ /* 0x000e220000209000 */
[----:B------:R-:W-:Y:S01]  /*0f60*/  VIADD R34, R34, 0xffffffff ;  /* 0xffffffff22227836 */ /* 0x000fe20000000000 */
[----:B------:R-:W-:-:S06]  /*0f70*/  ISETP.NE.U32.AND P2, PT, R3, RZ, PT ;  /* 0x000000ff0300720c */ /* 0x000fcc0003f45070 */
[----:B0-----:R-:W0:Y:S02]  /*0f80*/  MUFU.RCP R25, R25 ;  /* 0x0000001900197308 */ /* 0x001e240000001000 */
[----:B0-----:R-:W-:Y:S02]  /*0f90*/  VIADD R26, R25, 0xffffffe ;  /* 0x0ffffffe191a7836 */ /* 0x001fe40000000000 */
[----:B------:R-:W0:Y:S04]  /*0fa0*/  S2R R25, SR_TID.X ;  /* 0x0000000000197919 */ /* 0x000e280000002100 */
[----:B------:R1:W2:Y:S02]  /*0fb0*/  F2I.FTZ.U32.TRUNC.NTZ R27, R26 ;  /* 0x0000001a001b7305 */ /* 0x0002a4000021f000 */
[----:B-1----:R-:W-:Y:S01]  /*0fc0*/  IMAD.MOV.U32 R26, RZ, RZ, RZ ;  /* 0x000000ffff1a7224 */ /* 0x002fe200078e00ff */
[----:B--2---:R-:W-:-:S05]  /*0fd0*/  IADD3 R28, PT, PT, RZ, -R27, RZ ;  /* 0x8000001bff1c7210 */ /* 0x004fca0007ffe0ff */
[----:B------:R-:W-:Y:S02]  /*0fe0*/  IMAD R29, R28, R3, RZ ;  /* 0x000000031c1d7224 */ /* 0x000fe400078e02ff */
[----:B------:R-:W1:Y:S02]  /*0ff0*/  LDC R28, c[0x0][0x380] ;  /* 0x0000e000ff1c7b82 */ /* 0x000e640000000800 */
[----:B------:R-:W-:-:S06]  /*1000*/  IMAD.HI.U32 R27, R27, R29, R26 ;  /* 0x0000001d1b1b7227 */ /* 0x000fcc00078e001a */
[----:B------:R-:W-:-:S04]  /*1010*/  IMAD.HI.U32 R30, R27, R34, RZ ;  /* 0x000000221b1e7227 */ /* 0x000fc800078e00ff */
[----:B------:R-:W-:-:S04]  /*1020*/  IMAD.MOV R27, RZ, RZ, -R30 ;  /* 0x000000ffff1b7224 */ /* 0x000fc800078e0a1e */
[----:B------:R-:W-:-:S05]  /*1030*/  IMAD R34, R3, R27, R34 ;  /* 0x0000001b03227224 */ /* 0x000fca00078e0222 */
[----:B------:R-:W-:-:S13]  /*1040*/  ISETP.GE.U32.AND P0, PT, R34, R3, PT ;  /* 0x000000032200720c */ /* 0x000fda0003f06070 */
[----:B------:R-:W-:Y:S01]  /*1050*/  @P0 IADD3 R34, PT, PT, R34, -R3, RZ ;  /* 0x8000000322220210 */ /* 0x000fe20007ffe0ff */
[----:B------:R-:W-:-:S03]  /*1060*/  @P0 VIADD R30, R30, 0x1 ;  /* 0x000000011e1e0836 */ /* 0x000fc60000000000 */
[----:B------:R-:W-:-:S13]  /*1070*/  ISETP.GE.U32.AND P1, PT, R34, R3, PT ;  /* 0x000000032200720c */ /* 0x000fda0003f26070 */
[----:B------:R-:W-:Y:S01]  /*1080*/  @P1 VIADD R30, R30, 0x1 ;  /* 0x000000011e1e1836 */ /* 0x000fe20000000000 */
[----:B------:R-:W-:-:S05]  /*1090*/  @!P2 LOP3.LUT R30, RZ, R3, RZ, 0x33, !PT ;  /* 0x00000003ff1ea212 */ /* 0x000fca00078e33ff */
[----:B------:R-:W-:-:S04]  /*10a0*/  IMAD R29, R30, R3, R3 ;  /* 0x000000031e1d7224 */ /* 0x000fc800078e0203 */
[----:B0-----:R-:W-:-:S05]  /*10b0*/  IMAD R31, R29, 0x4, R25 ;  /* 0x000000041d1f7824 */ /* 0x001fca00078e0219 */
[----:B-1----:R-:W-:-:S13]  /*10c0*/  ISETP.GE.AND P0, PT, R31, R28, PT ;  /* 0x0000001c1f00720c */ /* 0x002fda0003f06270 */
[----:B------:R-:W-:Y:S05]  /*10d0*/  @P0 EXIT ;  /* 0x000000000000094d */ /* 0x000fea0003800000 */
[----:B------:R-:W-:Y:S01]  /*10e0*/  IADD3 R26, PT, PT, R2, 0x1, RZ ;  /* 0x00000001021a7810 */ /* 0x000fe20007ffe0ff */
[----:B------:R-:W-:Y:S01]  /*10f0*/  BSSY.RECONVERGENT B0, `(.L_x_53) ;  /* 0x000000d000007945 */ /* 0x000fe20003800200 */
[----:B------:R-:W-:Y:S02]  /*1100*/  IMAD.MOV.U32 R3, RZ, RZ, R0 ;  /* 0x000000ffff037224 */ /* 0x000fe400078e0000 */
[C---:B------:R-:W-:Y:S01]  /*1110*/  ISETP.NE.AND P0, PT, R26.reuse, RZ, PT ;  /* 0x000000ff1a00720c */ /* 0x040fe20003f05270 */
[----:B------:R-:W-:-:S12]  /*1120*/  IMAD.HI.U32 R0, R26, -0x2daee0ad, RZ ;  /* 0xd2511f531a007827 */ /* 0x000fd800078e00ff */
        /* <DEDUP_REMOVED lines=9> */
.L_x_54:
[----:B------:R-:W-:Y:S05]  /*11c0*/  BSYNC.RECONVERGENT B0 ;  /* 0x0000000000007941 */ /* 0x000fea0003800200 */
.L_x_53:
[----:B------:R-:W-:Y:S01]  /*11d0*/  IMAD.WIDE.U32 R26, R40, -0x326172a9, RZ ;  /* 0xcd9e8d57281a7825 */ /* 0x000fe200078e00ff */
[----:B------:R-:W-:Y:S01]  /*11e0*/  MOV R33, 0xd2511f53 ;  /* 0xd2511f5300217802 */ /* 0x000fe20000000f00 */
[----:B------:R-:W-:Y:S01]  /*11f0*/  BSSY.RECONVERGENT B0, `(.L_x_55) ;  /* 0x000003c000007945 */ /* 0x000fe20003800200 */
[----:B------:R-:W-:Y:S02]  /*1200*/  LOP3.LUT R0, R23, R0, R3, 0x96, !PT ;  /* 0x0000000017007212 */ /* 0x000fe400078e9603 */
[----:B------:R-:W-:Y:S01]  /*1210*/  LOP3.LUT R22, R22, R4, R27, 0x96, !PT ;  /* 0x0000000416167212 */ /* 0x000fe200078e961b */
[----:B------:R-:W-:Y:S01]  /*1220*/  IMAD R27, R2, R33, -0x2daee0ad ;  /* 0xd2511f53021b7424 */ /* 0x000fe200078e0221 */
[----:B------:R-:W-:Y:S01]  /*1230*/  LOP3.LUT R24, R24, 0x3, RZ, 0xc0, !PT ;  /* 0x0000000318187812 */ /* 0x000fe200078ec0ff */
[----:B------:R-:W-:-:S03]  /*1240*/  IMAD.WIDE.U32 R2, R0, -0x326172a9, RZ ;  /* 0xcd9e8d5700027825 */ /* 0x000fc600078e00ff */
[----:B------:R-:W-:Y:S01]  /*1250*/  ISETP.GT.AND P0, PT, R24, 0x1, PT ;  /* 0x000000011800780c */ /* 0x000fe20003f04270 */
        /* <DEDUP_REMOVED lines=37> */
[----:B------:R-:W-:Y:S02]  /*14b0*/  IMAD.MOV.U32 R0, RZ, RZ, R39 ;  /* 0x000000ffff007224 */ /* 0x000fe400078e0027 */
[----:B------:R-:W-:-:S10]  /*14c0*/  IMAD.MOV.U32 R4, RZ, RZ, R41 ;  /* 0x000000ffff047224 */ /* 0x000fd400078e0029 */
[----:B------:R-:W-:Y:S05]  /*14d0*/  @!P0 BRA `(.L_x_57) ;  /* 0x0000000000348947 */ /* 0x000fea0003800000 */
[----:B------:R-:W-:Y:S01]  /*14e0*/  IMAD.MOV.U32 R42, RZ, RZ, R38 ;  /* 0x000000ffff2a7224 */ /* 0x000fe200078e0026 */
[----:B------:R-:W-:Y:S01]  /*14f0*/  MOV R0, R41 ;  /* 0x0000002900007202 */ /* 0x000fe20000000f00 */
[----:B------:R-:W-:Y:S02]  /*1500*/  IMAD.MOV.U32 R4, RZ, RZ, R8 ;  /* 0x000000ffff047224 */ /* 0x000fe400078e0008 */
[----:B------:R-:W-:Y:S01]  /*1510*/  IMAD.MOV.U32 R38, RZ, RZ, R39 ;  /* 0x000000ffff267224 */ /* 0x000fe200078e0027 */
[----:B------:R-:W-:Y:S06]  /*1520*/  BRA `(.L_x_57) ;  /* 0x0000000000207947 */ /* 0x000fec0003800000 */
.L_x_56:
[----:B------:R-:W-:Y:S01]  /*1530*/  ISETP.NE.AND P0, PT, R24, 0x3, PT ;  /* 0x000000031800780c */ /* 0x000fe20003f05270 */
[----:B------:R-:W-:Y:S01]  /*1540*/  IMAD.MOV.U32 R42, RZ, RZ, R41 ;  /* 0x000000ffff2a7224 */ /* 0x000fe200078e0029 */
[----:B------:R-:W-:Y:S01]  /*1550*/  MOV R38, R8 ;  /* 0x0000000800267202 */ /* 0x000fe20000000f00 */
[----:B------:R-:W-:-:S10]  /*1560*/  IMAD.MOV.U32 R0, RZ, RZ, R2 ;  /* 0x000000ffff007224 */ /* 0x000fd400078e0002 */
[----:B------:R-:W-:Y:S01]  /*1570*/  @P0 IMAD.MOV.U32 R4, RZ, RZ, R2 ;  /* 0x000000ffff040224 */ /* 0x000fe200078e0002 */
[----:B------:R-:W-:Y:S01]  /*1580*/  @P0 MOV R42, R39 ;  /* 0x00000027002a0202 */ /* 0x000fe20000000f00 */
[----:B------:R-:W-:Y:S02]  /*1590*/  @P0 IMAD.MOV.U32 R38, RZ, RZ, R41 ;  /* 0x000000ffff260224 */ /* 0x000fe400078e0029 */
[----:B------:R-:W-:-:S07]  /*15a0*/  @P0 IMAD.MOV.U32 R0, RZ, RZ, R8 ;  /* 0x000000ffff000224 */ /* 0x000fce00078e0008 */
.L_x_57:
[----:B------:R-:W-:Y:S05]  /*15b0*/  BSYNC.RECONVERGENT B0 ;  /* 0x0000000000007941 */ /* 0x000fea0003800200 */
.L_x_55:
[----:B------:R-:W-:Y:S01]  /*15c0*/  LEA R2, R29, -R28, 0x2 ;  /* 0x8000001c1d027211 */ /* 0x000fe200078e10ff */
[----:B------:R-:W-:Y:S02]  /*15d0*/  HFMA2 R3, -RZ, RZ, 0.1171875, 0 ;  /* 0x2f800000ff037431 */ /* 0x000fe400000001ff */
[----:B------:R-:W-:Y:S01]  /*15e0*/  IMAD.IADD R28, R28, 0x1, -R31 ;  /* 0x000000011c1c7824 */ /* 0x000fe200078e0a1f */
[----:B------:R-:W-:Y:S01]  /*15f0*/  I2FP.F32.U32 R12, R38 ;  /* 0x00000026000c7245 */ /* 0x000fe20000201000 */
[----:B------:R-:W0:Y:S01]  /*1600*/  LDCU UR4, c[0x0][0x384] ;  /* 0x00007080ff0477ac */ /* 0x000e220008000800 */
[----:B------:R-:W-:Y:S01]  /*1610*/  IMAD.IADD R25, R2, 0x1, R25 ;  /* 0x0000000102197824 */ /* 0x000fe200078e0219 */
[----:B------:R-:W-:Y:S01]  /*1620*/  I2FP.F32.U32 R2, R42 ;  /* 0x0000002a00027245 */ /* 0x000fe20000201000 */
[----:B------:R-:W-:Y:S01]  /*1630*/  BSSY.RECONVERGENT B0, `(.L_x_58) ;  /* 0x000003e000007945 */ /* 0x000fe20003800200 */
[----:B------:R-:W-:Y:S01]  /*1640*/  I2FP.F32.U32 R13, R0 ;  /* 0x00000000000d7245 */ /* 0x000fe20000201000 */
[----:B------:R-:W-:Y:S01]  /*1650*/  IMAD.MOV.U32 R16, RZ, RZ, RZ ;  /* 0x000000ffff107224 */ /* 0x000fe200078e00ff */
[----:B------:R-:W-:Y:S01]  /*1660*/  ISETP.GT.U32.AND P1, PT, R25, -0x4, PT ;  /* 0xfffffffc1900780c */ /* 0x000fe20003f24070 */
[-C--:B------:R-:W-:Y:S01]  /*1670*/  FFMA R0, R2, R3.reuse, 1.1641532182693481445e-10 ;  /* 0x2f00000002007423 */ /* 0x080fe20000000003 */
[----:B------:R-:W-:Y:S01]  /*1680*/  I2FP.F32.U32 R4, R4 ;  /* 0x0000000400047245 */ /* 0x000fe20000201000 */
[-C--:B------:R-:W-:Y:S01]  /*1690*/  FFMA R12, R12, R3.reuse, 1.1641532182693481445e-10 ;  /* 0x2f0000000c0c7423 */ /* 0x080fe20000000003 */
[----:B------:R-:W-:Y:S01]  /*16a0*/  LOP3.LUT R15, R28, 0x3, RZ, 0xc0, !PT ;  /* 0x000000031c0f7812 */ /* 0x000fe200078ec0ff */
[----:B------:R-:W-:-:S02]  /*16b0*/  FFMA R13, R13, R3, 1.1641532182693481445e-10 ;  /* 0x2f0000000d0d7423 */ /* 0x000fc40000000003 */
        /* <DEDUP_REMOVED lines=11> */
.L_x_60:
[C---:B------:R-:W-:Y:S01]  /*1770*/  IMAD.WIDE R8, R31.reuse, 0x4, R2 ;  /* 0x000000041f087825 */ /* 0x040fe200078e0202 */
[----:B0-----:R-:W0:Y:S04]  /*1780*/  LDC.64 R6, c[0x0][0x398] ;  /* 0x0000e600ff067b82 */ /* 0x001e280000000a00 */
[----:B------:R-:W2:Y:S01]  /*1790*/  LDG.E R10, desc[UR6][R8.64+-0x8] ;  /* 0xfffff806080a7981 */ /* 0x000ea2000c1e1900 */
[----:B------:R-:W-:Y:S02]  /*17a0*/  SHF.R.S32.HI R18, RZ, 0x1f, R31 ;  /* 0x0000001fff127819 */ /* 0x000fe4000001141f */
[----:B------:R-:W-:Y:S02]  /*17b0*/  FSET.BF.GT.AND R11, R0, UR4, PT ;  /* 0x00000004000b7c0a */ /* 0x000fe4000b804000 */
[----:B0-----:R-:W-:-:S04]  /*17c0*/  IADD3 R6, P1, P2, R31, 0x3, R6 ;  /* 0x000000031f067810 */ /* 0x001fc80007a3e006 */
[----:B------:R-:W-:Y:S02]  /*17d0*/  IADD3.X R7, PT, PT, R18, R7, RZ, P1, P2 ;  /* 0x0000000712077210 */ /* 0x000fe40000fe44ff */
[----:B------:R-:W-:-:S04]  /*17e0*/  FSETP.GT.AND P1, PT, R0, UR4, PT ;  /* 0x0000000400007c0b */ /* 0x000fc8000bf24000 */
[----:B------:R-:W-:Y:S01]  /*17f0*/  SEL R21, RZ, 0x1, !P1 ;  /* 0x00000001ff157807 */ /* 0x000fe20004800000 */
[----:B--2---:R-:W-:-:S04]  /*1800*/  FMUL R10, R19, R10 ;  /* 0x0000000a130a7220 */ /* 0x004fc80000400000 */
[----:B------:R-:W-:Y:S01]  /*1810*/  FMUL R23, R10, R11 ;  /* 0x0000000b0a177220 */ /* 0x000fe20000400000 */
[----:B------:R-:W-:-:S05]  /*1820*/  IMAD.WIDE R10, R31, 0x4, R4 ;  /* 0x000000041f0a7825 */ /* 0x000fca00078e0204 */
[----:B------:R0:W-:Y:S04]  /*1830*/  STG.E desc[UR6][R10.64+-0x8], R23 ;  /* 0xfffff8170a007986 */ /* 0x0001e8000c101906 */
[----:B------:R1:W-:Y:S04]  /*1840*/  STG.E.U8 desc[UR6][R6.64+-0x3], R21 ;  /* 0xfffffd1506007986 */ /* 0x0003e8000c101106 */
[----:B------:R-:W2:Y:S01]  /*1850*/  LDG.E R18, desc[UR6][R8.64+-0x4] ;  /* 0xfffffc0608127981 */ /* 0x000ea2000c1e1900 */
[C---:B------:R-:W-:Y:S02]  /*1860*/  FSET.BF.GT.AND R25, R12.reuse, UR4, PT ;  /* 0x000000040c197c0a */ /* 0x040fe4000b804000 */
[----:B------:R-:W-:Y:S01]  /*1870*/  FSETP.GT.AND P1, PT, R12, UR4, PT ;  /* 0x000000040c007c0b */ /* 0x000fe2000bf24000 */
[----:B--2---:R-:W-:-:S04]  /*1880*/  FMUL R18, R19, R18 ;  /* 0x0000001213127220 */ /* 0x004fc80000400000 */
[----:B------:R-:W-:Y:S01]  /*1890*/  FMUL R27, R18, R25 ;  /* 0x00000019121b7220 */ /* 0x000fe20000400000 */
[----:B------:R-:W-:-:S04]  /*18a0*/  SEL R25, RZ, 0x1, !P1 ;  /* 0x00000001ff197807 */ /* 0x000fc80004800000 */
[----:B------:R2:W-:Y:S04]  /*18b0*/  STG.E desc[UR6][R10.64+-0x4], R27 ;  /* 0xfffffc1b0a007986 */ /* 0x0005e8000c101906 */
[----:B------:R3:W-:Y:S04]  /*18c0*/  STG.E.U8 desc[UR6][R6.64+-0x2], R25 ;  /* 0xfffffe1906007986 */ /* 0x0007e8000c101106 */
[----:B------:R-:W4:Y:S01]  /*18d0*/  LDG.E R18, desc[UR6][R8.64] ;  /* 0x0000000608127981 */ /* 0x000f22000c1e1900 */
[C---:B0-----:R-:W-:Y:S02]  /*18e0*/  FSET.BF.GT.AND R23, R13.reuse, UR4, PT ;  /* 0x000000040d177c0a */ /* 0x041fe4000b804000 */
[----:B------:R-:W-:-:S04]  /*18f0*/  FSETP.GT.AND P1, PT, R13, UR4, PT ;  /* 0x000000040d007c0b */ /* 0x000fc8000bf24000 */
[----:B-1----:R-:W-:Y:S01]  /*1900*/  SEL R21, RZ, 0x1, !P1 ;  /* 0x00000001ff157807 */ /* 0x002fe20004800000 */
[----:B----4-:R-:W-:-:S04]  /*1910*/  FMUL R18, R19, R18 ;  /* 0x0000001213127220 */ /* 0x010fc80000400000 */
[----:B------:R-:W-:-:S05]  /*1920*/  FMUL R23, R18, R23 ;  /* 0x0000001712177220 */ /* 0x000fca0000400000 */
[----:B------:R0:W-:Y:S04]  /*1930*/  STG.E desc[UR6][R10.64], R23 ;  /* 0x000000170a007986 */ /* 0x0001e8000c101906 */
[----:B------:R0:W-:Y:S04]  /*1940*/  STG.E.U8 desc[UR6][R6.64+-0x1], R21 ;  /* 0xffffff1506007986 */ /* 0x0001e8000c101106 */
[----:B------:R-:W4:Y:S01]  /*1950*/  LDG.E R18, desc[UR6][R8.64+0x4] ;  /* 0x0000040608127981 */ /* 0x000f22000c1e1900 */
[C---:B--2---:R-:W-:Y:S01]  /*1960*/  FSET.BF.GT.AND R27, R14.reuse, UR4, PT ;  /* 0x000000040e1b7c0a */ /* 0x044fe2000b804000 */
[----:B------:R-:W-:Y:S01]  /*1970*/  VIADD R17, R17, 0x4 ;  /* 0x0000000411117836 */ /* 0x000fe20000000000 */
[----:B------:R-:W-:-:S02]  /*1980*/  FSETP.GT.AND P1, PT, R14, UR4, PT ;  /* 0x000000040e007c0b */ /* 0x000fc4000bf24000 */
[----:B------:R-:W-:Y:S02]  /*1990*/  IADD3 R31, PT, PT, R31, 0x4, RZ ;  /* 0x000000041f1f7810 */ /* 0x000fe40007ffe0ff */
[----:B---3--:R-:W-:Y:S02]  /*19a0*/  SEL R25, RZ, 0x1, !P1 ;  /* 0x00000001ff197807 */ /* 0x008fe40004800000 */
[----:B------:R-:W-:Y:S01]  /*19b0*/  ISETP.NE.AND P1, PT, R17, RZ, PT ;  /* 0x000000ff1100720c */ /* 0x000fe20003f25270 */
[----:B----4-:R-:W-:-:S04]  /*19c0*/  FMUL R18, R19, R18 ;  /* 0x0000001213127220 */ /* 0x010fc80000400000 */
[----:B------:R-:W-:-:S05]  /*19d0*/  FMUL R27, R18, R27 ;  /* 0x0000001b121b7220 */ /* 0x000fca0000400000 */
[----:B------:R0:W-:Y:S04]  /*19e0*/  STG.E desc[UR6][R10.64+0x4], R27 ;  /* 0x0000041b0a007986 */ /* 0x0001e8000c101906 */
[----:B------:R0:W-:Y:S01]  /*19f0*/  STG.E.U8 desc[UR6][R6.64], R25 ;  /* 0x0000001906007986 */ /* 0x0001e2000c101106 */
[----:B------:R-:W-:Y:S05]  /*1a00*/  @P1 BRA `(.L_x_60) ;  /* 0xfffffffc00581947 */ /* 0x000fea000383ffff */
.L_x_59:
[----:B------:R-:W-:Y:S05]  /*1a10*/  BSYNC.RECONVERGENT B0 ;  /* 0x0000000000007941 */ /* 0x000fea0003800200 */
.L_x_58:
[----:B------:R-:W-:Y:S05]  /*1a20*/  @!P0 EXIT ;  /* 0x000000000000894d */ /* 0x000fea0003800000 */
[----:B------:R-:W1:Y:S01]  /*1a30*/  LDC.64 R8, c[0x0][0x390] ;  /* 0x0000e400ff087b82 */ /* 0x000e620000000a00 */
[----:B------:R-:W-:Y:S01]  /*1a40*/  IMAD.SHL.U32 R16, R16, 0x4, RZ ;  /* 0x0000000410107824 */ /* 0x000fe200078e00ff */
[----:B------:R-:W2:Y:S01]  /*1a50*/  LDCU UR8, c[0x0][0x384] ;  /* 0x00007080ff0877ac */ /* 0x000ea20008000800 */
[----:B------:R-:W-:Y:S01]  /*1a60*/  IMAD.MOV R15, RZ, RZ, -R15 ;  /* 0x000000ffff0f7224 */ /* 0x000fe200078e0a0f */
[----:B------:R-:W3:Y:S04]  /*1a70*/  LDCU.64 UR4, c[0x0][0x398] ;  /* 0x00007300ff0477ac */ /* 0x000ee80008000a00 */
[----:B0-----:R-:W0:Y:S02]  /*1a80*/  LDC.64 R6, c[0x0][0x388] ;  /* 0x0000e200ff067b82 */ /* 0x001e240000000a00 */
.L_x_61:
[----:B-1--4-:R-:W-:-:S06]  /*1a90*/  IMAD.WIDE R2, R31, 0x4, R8 ;  /* 0x000000041f027825 */ /* 0x012fcc00078e0208 */
[----:B------:R-:W4:Y:S01]  /*1aa0*/  LDG.E R2, desc[UR6][R2.64] ;  /* 0x0000000602027981 */ /* 0x000f22000c1e1900 */
[C---:B------:R-:W-:Y:S01]  /*1ab0*/  ISETP.EQ.AND P0, PT, R16.reuse, RZ, PT ;  /* 0x000000ff1000720c */ /* 0x040fe20003f02270 */
[----:B------:R-:W-:Y:S01]  /*1ac0*/  VIADD R15, R15, 0x1 ;  /* 0x000000010f0f7836 */ /* 0x000fe20000000000 */
[C---:B------:R-:W-:Y:S02]  /*1ad0*/  ISETP.EQ.AND P1, PT, R16.reuse, 0x4, PT ;  /* 0x000000041000780c */ /* 0x040fe40003f22270 */
[C---:B------:R-:W-:Y:S02]  /*1ae0*/  ISETP.EQ.AND P2, PT, R16.reuse, 0x8, PT ;  /* 0x000000081000780c */ /* 0x040fe40003f42270 */
[C---:B------:R-:W-:Y:S01]  /*1af0*/  ISETP.EQ.AND P3, PT, R16.reuse, 0xc, PT ;  /* 0x0000000c1000780c */ /* 0x040fe20003f62270 */
[----:B------:R-:W-:-:S06]  /*1b00*/  VIADD R16, R16, 0x4 ;  /* 0x0000000410107836 */ /* 0x000fcc0000000000 */
[----:B------:R-:W-:Y:S02]  /*1b10*/  @P0 MOV R5, R0 ;  /* 0x0000000000050202 */ /* 0x000fe40000000f00 */
[----:B------:R-:W-:Y:S01]  /*1b20*/  @P1 IMAD.MOV.U32 R5, RZ, RZ, R12 ;  /* 0x000000ffff051224 */ /* 0x000fe200078e000c */
[----:B---3--:R-:W-:Y:S01]  /*1b30*/  IADD3 R4, P1, PT, R31, UR4, RZ ;  /* 0x000000041f047c10 */ /* 0x008fe2000ff3e0ff */
[----:B------:R-:W-:Y:S02]  /*1b40*/  @P2 IMAD.MOV.U32 R5, RZ, RZ, R13 ;  /* 0x000000ffff052224 */ /* 0x000fe400078e000d */
[----:B------:R-:W-:-:S04]  /*1b50*/  @P3 MOV R5, R14 ;  /* 0x0000000e00053202 */ /* 0x000fc80000000f00 */
[C---:B--2---:R-:W-:Y:S02]  /*1b60*/  FSET.BF.GT.AND R11, R5.reuse, UR8, PT ;  /* 0x00000008050b7c0a */ /* 0x044fe4000b804000 */
[----:B------:R-:W-:Y:S02]  /*1b70*/  FSETP.GT.AND P0, PT, R5, UR8, PT ;  /* 0x0000000805007c0b */ /* 0x000fe4000bf04000 */
[----:B------:R-:W-:Y:S01]  /*1b80*/  LEA.HI.X.SX32 R5, R31, UR5, 0x1, P1 ;  /* 0x000000051f057c11 */ /* 0x000fe200088f0eff */
[----:B----4-:R-:W-:-:S04]  /*1b90*/  FMUL R2, R19, R2 ;  /* 0x0000000213027220 */ /* 0x010fc80000400000 */
[----:B------:R-:W-:Y:S01]  /*1ba0*/  FMUL R17, R2, R11 ;  /* 0x0000000b02117220 */ /* 0x000fe20000400000 */
[----:B0-----:R-:W-:Y:S01]  /*1bb0*/  IMAD.WIDE R2, R31, 0x4, R6 ;  /* 0x000000041f027825 */ /* 0x001fe200078e0206 */
[----:B------:R-:W-:Y:S02]  /*1bc0*/  SEL R11, RZ, 0x1, !P0 ;  /* 0x00000001ff0b7807 */ /* 0x000fe40004000000 */
[----:B------:R-:W-:Y:S02]  /*1bd0*/  ISETP.NE.AND P0, PT, R15, RZ, PT ;  /* 0x000000ff0f00720c */ /* 0x000fe40003f05270 */
[----:B------:R4:W-:Y:S01]  /*1be0*/  STG.E desc[UR6][R2.64], R17 ;  /* 0x0000001102007986 */ /* 0x0009e2000c101906 */
[----:B------:R-:W-:-:S03]  /*1bf0*/  IADD3 R31, PT, PT, R31, 0x1, RZ ;  /* 0x000000011f1f7810 */ /* 0x000fc60007ffe0ff */
[----:B------:R4:W-:Y:S07]  /*1c00*/  STG.E.U8 desc[UR6][R4.64], R11 ;  /* 0x0000000b04007986 */ /* 0x0009ee000c101106 */
[----:B------:R-:W-:Y:S05]  /*1c10*/  @P0 BRA `(.L_x_61) ;  /* 0xfffffffc009c0947 */ /* 0x000fea000383ffff */
[----:B------:R-:W-:Y:S05]  /*1c20*/  EXIT ;  /* 0x000000000000794d */ /* 0x000fea0003800000 */
        .weak           $__internal_3_$__cuda_sm20_dblrcp_rn_slowpath_v3
        .type           $__internal_3_$__cuda_sm20_dblrcp_rn_slowpath_v3,@function
        .size           $__internal_3_$__cuda_sm20_dblrcp_rn_slowpath_v3,(.L_x_69 - $__internal_3_$__cuda_sm20_dblrcp_rn_slowpath_v3)
$__internal_3_$__cuda_sm20_dblrcp_rn_slowpath_v3:
        /* <DEDUP_REMOVED lines=10> */
[----:B------:R-:W-:Y:S01]  /*1cd0*/  IADD3 R5, PT, PT, R3, -0x3fe00000, RZ ;  /* 0xc020000003057810 */ /* 0x000fe20007ffe0ff */
[----:B------:R-:W-:-:S03]  /*1ce0*/  IMAD.MOV.U32 R4, RZ, RZ, R2 ;  /* 0x000000ffff047224 */ /* 0x000fc600078e0002 */
        /* <DEDUP_REMOVED lines=11> */
.L_x_64:
        /* <DEDUP_REMOVED lines=10> */
.L_x_62:
[----:B------:R-:W-:Y:S02]  /*1e40*/  LOP3.LUT R5, R3, 0x80000, RZ, 0xfc, !PT ;  /* 0x0008000003057812 */ /* 0x000fe400078efcff */
[----:B------:R-:W-:-:S07]  /*1e50*/  MOV R4, R2 ;  /* 0x0000000200047202 */ /* 0x000fce0000000f00 */
.L_x_63:
[----:B------:R-:W-:Y:S01]  /*1e60*/  MOV R2, R10 ;  /* 0x0000000a00027202 */ /* 0x000fe20000000f00 */
[----:B------:R-:W-:Y:S02]  /*1e70*/  IMAD.MOV.U32 R3, RZ, RZ, 0x0 ;  /* 0x00000000ff037424 */ /* 0x000fe400078e00ff */
[----:B------:R-:W-:Y:S02]  /*1e80*/  IMAD.MOV.U32 R32, RZ, RZ, R4 ;  /* 0x000000ffff207224 */ /* 0x000fe400078e0004 */
[----:B------:R-:W-:Y:S01]  /*1e90*/  IMAD.MOV.U32 R33, RZ, RZ, R5 ;  /* 0x000000ffff217224 */ /* 0x000fe200078e0005 */
[----:B------:R-:W-:Y:S06]  /*1ea0*/  RET.REL.NODEC R2 `(_Z14dropout_kernelifPfPKfPhSt4pairImmE) ;  /* 0xffffffe002547950 */ /* 0x000fec0003c3ffff */
.L_x_65:
        /* <DEDUP_REMOVED lines=13> */
.L_x_69:


//--------------------- .nv.global.init           --------------------------
	.section	.nv.global.init,"aw",@progbits
	.align	4
.nv.global.init:
	.type		mrg32k3aM1SubSeq,@object
	.size		mrg32k3aM1SubSeq,(mrg32k3aM2SubSeq - mrg32k3aM1SubSeq)
mrg32k3aM1SubSeq:
        /*0000*/ 	.byte	0x0b, 0xcc, 0xee, 0x04, 0x73, 0x29, 0x8b, 0x6f, 0xf6, 0x53, 0x03, 0xf6, 0x23, 0xf6, 0xea, 0xda
        /* <DEDUP_REMOVED lines=125> */
	.type		mrg32k3aM2SubSeq,@object
	.size		mrg32k3aM2SubSeq,(mrg32k3aM1 - mrg32k3aM2SubSeq)
mrg32k3aM2SubSeq:
        /* <DEDUP_REMOVED lines=126> */
	.type		mrg32k3aM1,@object
	.size		mrg32k3aM1,(mrg32k3aM1Seq - mrg32k3aM1)
mrg32k3aM1:
        /* <DEDUP_REMOVED lines=144> */
	.type		mrg32k3aM1Seq,@object
	.size		mrg32k3aM1Seq,(mrg32k3aM2 - mrg32k3aM1Seq)
mrg32k3aM1Seq:
        /* <DEDUP_REMOVED lines=144> */
	.type		mrg32k3aM2,@object
	.size		mrg32k3aM2,(mrg32k3aM2Seq - mrg32k3aM2)
mrg32k3aM2:
        /* <DEDUP_REMOVED lines=144> */
	.type		mrg32k3aM2Seq,@object
	.size		mrg32k3aM2Seq,(precalc_xorwow_matrix - mrg32k3aM2Seq)
mrg32k3aM2Seq:
        /* <DEDUP_REMOVED lines=144> */
	.type		precalc_xorwow_matrix,@object
	.size		precalc_xorwow_matrix,(precalc_xorwow_offset_matrix - precalc_xorwow_matrix)
precalc_xorwow_matrix:
        /* <DEDUP_REMOVED lines=6400> */
	.type		precalc_xorwow_offset_matrix,@object
	.size		precalc_xorwow_offset_matrix,(.L_1 - precalc_xorwow_offset_matrix)
precalc_xorwow_offset_matrix:
        /* <DEDUP_REMOVED lines=6400> */
.L_1:


//--------------------- .nv.shared.reserved.0     --------------------------
	.section	.nv.shared.reserved.0,"aw",@nobits
	.weak		__nv_reservedSMEM_offset_0_alias
	.size		__nv_reservedSMEM_offset_0_alias, 0, 64
	.other		__nv_reservedSMEM_offset_0_alias,@"STO_CUDA_RESERVED_SHARED STV_DEFAULT"
__nv_reservedSMEM_offset_0_alias:
	.zero		0
	.zero		64


//--------------------- .nv.constant0._Z18dropout_kernel_bwdifPK6__halfPS_PhSt4pairImmE --------------------------
	.section	.nv.constant0._Z18dropout_kernel_bwdifPK6__halfPS_PhSt4pairImmE,"a",@progbits
	.sectionflags	@""
	.align	4
.nv.constant0._Z18dropout_kernel_bwdifPK6__halfPS_PhSt4pairImmE:
	.zero		944


//--------------------- .nv.constant0._Z18dropout_kernel_bwdifPKfPfPhSt4pairImmE --------------------------
	.section	.nv.constant0._Z18dropout_kernel_bwdifPKfPfPhSt4pairImmE,"a",@progbits
	.sectionflags	@""
	.align	4
.nv.constant0._Z18dropout_kernel_bwdifPKfPfPhSt4pairImmE:
	.zero		944


//--------------------- .nv.constant0._Z14dropout_kernelifP6__halfPKS_PhSt4pairImmE --------------------------
	.section	.nv.constant0._Z14dropout_kernelifP6__halfPKS_PhSt4pairImmE,"a",@progbits
	.sectionflags	@""
	.align	4
.nv.constant0._Z14dropout_kernelifP6__halfPKS_PhSt4pairImmE:
	.zero		944


//--------------------- .nv.constant0._Z14dropout_kernelifPfPKfPhSt4pairImmE --------------------------
	.section	.nv.constant0._Z14dropout_kernelifPfPKfPhSt4pairImmE,"a",@progbits
	.sectionflags	@""
	.align	4
.nv.constant0._Z14dropout_kernelifPfPKfPhSt4pairImmE:
	.zero		944


//--------------------- SYMBOLS --------------------------

	.type		.nv.reservedSmem.offset0,@object
	.size		.nv.reservedSmem.offset0,0x4
